// auto-generated by cutlass_sweep.gemm — config: {"arch": "sm_90", "cluster_m": 2, "cluster_n": 1, "dtype": "int8", "dtype_b": "int8", "layout": "nt", "stages": 0, "tile_k": 64, "tile_m": 384, "tile_n": 8}
#include "cutlass/cutlass.h"
#include "cutlass/gemm/collective/collective_builder.hpp"
#include "cutlass/gemm/device/gemm_universal_adapter.h"
#include "cutlass/gemm/kernel/gemm_universal.hpp"
#include "cutlass/epilogue/collective/collective_builder.hpp"

using ElemA = int8_t;
using ElemB = int8_t;
using ElemCD = int8_t;
using Acc  = int32_t;
using TileShape    = cute::Shape<cute::_384, cute::_8, cute::_64>;
using ClusterShape = cute::Shape<cute::_2, cute::_1, cute::_1>;

using CollectiveEpilogue = typename cutlass::epilogue::collective::CollectiveBuilder<
    cutlass::arch::Sm90, cutlass::arch::OpClassTensorOp,
    TileShape, ClusterShape,
    cutlass::epilogue::collective::EpilogueTileAuto,
    Acc, Acc,
    ElemCD, cutlass::layout::RowMajor, 128 / cutlass::sizeof_bits<ElemCD>::value,
    ElemCD, cutlass::layout::RowMajor, 128 / cutlass::sizeof_bits<ElemCD>::value,
    cutlass::epilogue::collective::EpilogueScheduleAuto
  >::CollectiveOp;

using CollectiveMainloop = typename cutlass::gemm::collective::CollectiveBuilder<
    cutlass::arch::Sm90, cutlass::arch::OpClassTensorOp,
    ElemA, cutlass::layout::RowMajor, 128 / cutlass::sizeof_bits<ElemA>::value,
    ElemB, cutlass::layout::ColumnMajor, 128 / cutlass::sizeof_bits<ElemB>::value,
    Acc,
    TileShape, ClusterShape,
    cutlass::gemm::collective::StageCountAutoCarveout<static_cast<int>(sizeof(typename CollectiveEpilogue::SharedStorage))>,
    cutlass::gemm::collective::KernelScheduleAuto
  >::CollectiveOp;

using GemmKernel = cutlass::gemm::kernel::GemmUniversal<
    cute::Shape<int,int,int,int>,
    CollectiveMainloop,
    CollectiveEpilogue
>;
using Gemm = cutlass::gemm::device::GemmUniversalAdapter<GemmKernel>;

// Force the device kernel symbol into the cubin without needing a host main.
auto* _anchor = &cutlass::device_kernel<GemmKernel>;


// ===== COMPILED SASS (sm_90a) =====

	.target	sm_90a

	.elftype	@"ET_EXEC"


//--------------------- .note.nv.tkinfo           --------------------------
	.section	.note.nv.tkinfo,"",@"SHT_NOTE"
	.sectionflags	@"SHF_NOTE_NV_TKINFO"
	.tkinfo
        /*0018*/ 	.word	0x00000002
        /*0030*/ 	.string	""
        /*0030*/ 	.string	"ptxas"
        /*0030*/ 	.string	"Cuda compilation tools, release 13.0, V13.0.88"
        /*0030*/ 	.string	"Build cuda_13.0.r13.0/compiler.36424714_0"
        /*0030*/ 	.string	"-arch sm_90a -m 64 "



//--------------------- .note.nv.cuinfo           --------------------------
	.section	.note.nv.cuinfo,"",@"SHT_NOTE"
	.sectionflags	@"SHF_NOTE_NV_CUINFO"
        /*0018*/ 	.short	0x0002
        /*001a*/ 	.short	0x005a
        /*001c*/ 	.short	0x0082
	.zero		2


//--------------------- .nv.info                  --------------------------
	.section	.nv.info,"",@"SHT_CUDA_INFO"
	.align	4


	//----- nvinfo : EIATTR_REGCOUNT
	.align		4
        /*0000*/ 	.byte	0x04, 0x2f
        /*0002*/ 	.short	(.L_15 - .L_14)
	.align		4
.L_14:
        /*0004*/ 	.word	index@(_ZN7cutlass13device_kernelINS_4gemm6kernel13GemmUniversalIN4cute5tupleIJiiiiEEENS1_10collective13CollectiveMmaINS1_34MainloopSm90TmaGmmaWarpSpecializedILi9ENS5_IJNS4_1CILi2EEENSA_ILi1EEESC_EEENS1_35KernelTmaWarpSpecializedCooperativeEEENS5_IJNSA_ILi384EEENSA_ILi8EEENSA_ILi64EEEEEEaNS5_IJlSC_lEEEaSK_NS4_8TiledMMAINS4_8MMA_AtomIJNS4_4SM904GMMA25MMA_64x8x32_S32S8S8_SS_TNEEEENS4_6LayoutISD_NS5_IJSC_NSA_ILi0EEESS_EEEEENS5_IJNS4_10UnderscoreESV_SV_EEEEENS4_13SM90_TMA_LOADENS4_14ComposedLayoutINS4_7SwizzleILi2ELi4ELi3EEENS4_18smem_ptr_flag_bitsILi8EEENSR_INS5_IJSH_SI_EEENS5_IJSI_SC_EEEEEEEvNS4_8identityENS4_23SM90_TMA_LOAD_MULTICASTES17_vS18_EENS_8epilogue10collective6detail29Sm90TmaWarpSpecializedAdapterINS1C_15DefaultEpilogueIaSK_SK_NS1B_6thread17LinearCombinationIaLi1EiiLNS1G_9ScaleType4KindE0ELNS_15FloatRoundStyleE2EaEENS1_15EpilogueDefaultEEEEEvvEEEEvNT_6ParamsE)
        /*0008*/ 	.word	0x000000a8


	//----- nvinfo : EIATTR_FRAME_SIZE
	.align		4
.L_15:
        /*000c*/ 	.byte	0x04, 0x11
        /*000e*/ 	.short	(.L_17 - .L_16)
	.align		4
.L_16:
        /*0010*/ 	.word	index@(_ZN7cutlass13device_kernelINS_4gemm6kernel13GemmUniversalIN4cute5tupleIJiiiiEEENS1_10collective13CollectiveMmaINS1_34MainloopSm90TmaGmmaWarpSpecializedILi9ENS5_IJNS4_1CILi2EEENSA_ILi1EEESC_EEENS1_35KernelTmaWarpSpecializedCooperativeEEENS5_IJNSA_ILi384EEENSA_ILi8EEENSA_ILi64EEEEEEaNS5_IJlSC_lEEEaSK_NS4_8TiledMMAINS4_8MMA_AtomIJNS4_4SM904GMMA25MMA_64x8x32_S32S8S8_SS_TNEEEENS4_6LayoutISD_NS5_IJSC_NSA_ILi0EEESS_EEEEENS5_IJNS4_10UnderscoreESV_SV_EEEEENS4_13SM90_TMA_LOADENS4_14ComposedLayoutINS4_7SwizzleILi2ELi4ELi3EEENS4_18smem_ptr_flag_bitsILi8EEENSR_INS5_IJSH_SI_EEENS5_IJSI_SC_EEEEEEEvNS4_8identityENS4_23SM90_TMA_LOAD_MULTICASTES17_vS18_EENS_8epilogue10collective6detail29Sm90TmaWarpSpecializedAdapterINS1C_15DefaultEpilogueIaSK_SK_NS1B_6thread17LinearCombinationIaLi1EiiLNS1G_9ScaleType4KindE0ELNS_15FloatRoundStyleE2EaEENS1_15EpilogueDefaultEEEEEvvEEEEvNT_6ParamsE)
        /*0014*/ 	.word	0x00000000


	//----- nvinfo : EIATTR_MIN_STACK_SIZE
	.align		4
.L_17:
        /*0018*/ 	.byte	0x04, 0x12
        /*001a*/ 	.short	(.L_19 - .L_18)
	.align		4
.L_18:
        /*001c*/ 	.word	index@(_ZN7cutlass13device_kernelINS_4gemm6kernel13GemmUniversalIN4cute5tupleIJiiiiEEENS1_10collective13CollectiveMmaINS1_34MainloopSm90TmaGmmaWarpSpecializedILi9ENS5_IJNS4_1CILi2EEENSA_ILi1EEESC_EEENS1_35KernelTmaWarpSpecializedCooperativeEEENS5_IJNSA_ILi384EEENSA_ILi8EEENSA_ILi64EEEEEEaNS5_IJlSC_lEEEaSK_NS4_8TiledMMAINS4_8MMA_AtomIJNS4_4SM904GMMA25MMA_64x8x32_S32S8S8_SS_TNEEEENS4_6LayoutISD_NS5_IJSC_NSA_ILi0EEESS_EEEEENS5_IJNS4_10UnderscoreESV_SV_EEEEENS4_13SM90_TMA_LOADENS4_14ComposedLayoutINS4_7SwizzleILi2ELi4ELi3EEENS4_18smem_ptr_flag_bitsILi8EEENSR_INS5_IJSH_SI_EEENS5_IJSI_SC_EEEEEEEvNS4_8identityENS4_23SM90_TMA_LOAD_MULTICASTES17_vS18_EENS_8epilogue10collective6detail29Sm90TmaWarpSpecializedAdapterINS1C_15DefaultEpilogueIaSK_SK_NS1B_6thread17LinearCombinationIaLi1EiiLNS1G_9ScaleType4KindE0ELNS_15FloatRoundStyleE2EaEENS1_15EpilogueDefaultEEEEEvvEEEEvNT_6ParamsE)
        /*0020*/ 	.word	0x00000000
.L_19:


//--------------------- .nv.compat                --------------------------
	.section	.nv.compat,"",@"SHT_CUDA_COMPAT_INFO"
	.align	4
        /*0000*/ 	.byte	0x02, 0x09, 0x01, 0x00, 0x02, 0x02, 0x04, 0x00, 0x02, 0x05, 0x05, 0x00, 0x03, 0x07, 0x01, 0x01
        /*0010*/ 	.byte	0x02, 0x03, 0x01, 0x00, 0x02, 0x06, 0x01, 0x00, 0x04, 0x0b, 0x08, 0x00, 0x00, 0x00, 0x00, 0x00
        /*0020*/ 	.byte	0x00, 0x00, 0x00, 0x00


//--------------------- .nv.info._ZN7cutlass13device_kernelINS_4gemm6kernel13GemmUniversalIN4cute5tupleIJiiiiEEENS1_10collective13CollectiveMmaINS1_34MainloopSm90TmaGmmaWarpSpecializedILi9ENS5_IJNS4_1CILi2EEENSA_ILi1EEESC_EEENS1_35KernelTmaWarpSpecializedCooperativeEEENS5_IJNSA_ILi384EEENSA_ILi8EEENSA_ILi64EEEEEEaNS5_IJlSC_lEEEaSK_NS4_8TiledMMAINS4_8MMA_AtomIJNS4_4SM904GMMA25MMA_64x8x32_S32S8S8_SS_TNEEEENS4_6LayoutISD_NS5_IJSC_NSA_ILi0EEESS_EEEEENS5_IJNS4_10UnderscoreESV_SV_EEEEENS4_13SM90_TMA_LOADENS4_14ComposedLayoutINS4_7SwizzleILi2ELi4ELi3EEENS4_18smem_ptr_flag_bitsILi8EEENSR_INS5_IJSH_SI_EEENS5_IJSI_SC_EEEEEEEvNS4_8identityENS4_23SM90_TMA_LOAD_MULTICASTES17_vS18_EENS_8epilogue10collective6detail29Sm90TmaWarpSpecializedAdapterINS1C_15DefaultEpilogueIaSK_SK_NS1B_6thread17LinearCombinationIaLi1EiiLNS1G_9ScaleType4KindE0ELNS_15FloatRoundStyleE2EaEENS1_15EpilogueDefaultEEEEEvvEEEEvNT_6ParamsE --------------------------
	.section	.nv.info._ZN7cutlass13device_kernelINS_4gemm6kernel13GemmUniversalIN4cute5tupleIJiiiiEEENS1_10collective13CollectiveMmaINS1_34MainloopSm90TmaGmmaWarpSpecializedILi9ENS5_IJNS4_1CILi2EEENSA_ILi1EEESC_EEENS1_35KernelTmaWarpSpecializedCooperativeEEENS5_IJNSA_ILi384EEENSA_ILi8EEENSA_ILi64EEEEEEaNS5_IJlSC_lEEEaSK_NS4_8TiledMMAINS4_8MMA_AtomIJNS4_4SM904GMMA25MMA_64x8x32_S32S8S8_SS_TNEEEENS4_6LayoutISD_NS5_IJSC_NSA_ILi0EEESS_EEEEENS5_IJNS4_10UnderscoreESV_SV_EEEEENS4_13SM90_TMA_LOADENS4_14ComposedLayoutINS4_7SwizzleILi2ELi4ELi3EEENS4_18smem_ptr_flag_bitsILi8EEENSR_INS5_IJSH_SI_EEENS5_IJSI_SC_EEEEEEEvNS4_8identityENS4_23SM90_TMA_LOAD_MULTICASTES17_vS18_EENS_8epilogue10collective6detail29Sm90TmaWarpSpecializedAdapterINS1C_15DefaultEpilogueIaSK_SK_NS1B_6thread17LinearCombinationIaLi1EiiLNS1G_9ScaleType4KindE0ELNS_15FloatRoundStyleE2EaEENS1_15EpilogueDefaultEEEEEvvEEEEvNT_6ParamsE,"",@"SHT_CUDA_INFO"
	.sectionflags	@""
	.align	4


	//----- nvinfo : EIATTR_CUDA_API_VERSION
	.align		4
        /*0000*/ 	.byte	0x04, 0x37
        /*0002*/ 	.short	(.L_21 - .L_20)
.L_20:
        /*0004*/ 	.word	0x00000082


	//----- nvinfo : EIATTR_KPARAM_INFO
	.align		4
.L_21:
        /*0008*/ 	.byte	0x04, 0x17
        /*000a*/ 	.short	(.L_23 - .L_22)
.L_22:
        /*000c*/ 	.word	0x00000000
        /*0010*/ 	.short	0x0000
        /*0012*/ 	.short	0x0070
        /*0014*/ 	.byte	0x00, 0xf0, 0x01, 0x10


	//----- nvinfo : EIATTR_SPARSE_MMA_MASK
	.align		4
.L_23:
        /*0018*/ 	.byte	0x03, 0x50
        /*001a*/ 	.short	0x0000


	//----- nvinfo : EIATTR_MAXREG_COUNT
	.align		4
        /*001c*/ 	.byte	0x03, 0x1b
        /*001e*/ 	.short	0x00a8


	//----- nvinfo : EIATTR_NUM_BARRIERS
	.align		4
        /*0020*/ 	.byte	0x02, 0x4c
        /*0022*/ 	.byte	0x01
	.zero		1


	//----- nvinfo : EIATTR_EXTERNS
	.align		4
        /*0024*/ 	.byte	0x04, 0x0f
        /*0026*/ 	.short	(.L_25 - .L_24)


	//   ....[0]....
	.align		4
.L_24:
        /*0028*/ 	.word	index@(__assertfail)


	//----- nvinfo : EIATTR_MERCURY_ISA_VERSION
	.align		4
.L_25:
        /*002c*/ 	.byte	0x03, 0x5f
        /*002e*/ 	.short	0x0101


	//----- nvinfo : EIATTR_INT_WARP_WIDE_INSTR_OFFSETS
	.align		4
        /*0030*/ 	.byte	0x04, 0x31
        /*0032*/ 	.short	(.L_27 - .L_26)


	//   ....[0]....
.L_26:
        /*0034*/ 	.word	0x00000550


	//   ....[1]....
        /*0038*/ 	.word	0x00000570


	//   ....[2]....
        /*003c*/ 	.word	0x00000730


	//   ....[3]....
        /*0040*/ 	.word	0x00002090


	//----- nvinfo : EIATTR_COOP_GROUP_MASK_REGIDS
	.align		4
.L_27:
        /*0044*/ 	.byte	0x04, 0x29
        /*0046*/ 	.short	(.L_29 - .L_28)


	//   ....[0]....
.L_28:
        /*0048*/ 	.word	0xffffffff


	//   ....[1]....
        /*004c*/ 	.word	0xffffffff


	//   ....[2]....
        /*0050*/ 	.word	0xffffffff


	//   ....[3]....
        /*0054*/ 	.word	0xffffffff


	//   ....[4]....
        /*0058*/ 	.word	0xffffffff


	//   ....[5]....
        /*005c*/ 	.word	0xffffffff


	//----- nvinfo : EIATTR_COOP_GROUP_INSTR_OFFSETS
	.align		4
.L_29:
        /*0060*/ 	.byte	0x04, 0x28
        /*0062*/ 	.short	(.L_31 - .L_30)


	//   ....[0]....
.L_30:
        /*0064*/ 	.word	0x00000060


	//   ....[1]....
        /*0068*/ 	.word	0x00000070


	//   ....[2]....
        /*006c*/ 	.word	0x00000130


	//   ....[3]....
        /*0070*/ 	.word	0x000003a0


	//   ....[4]....
        /*0074*/ 	.word	0x000008d0


	//   ....[5]....
        /*0078*/ 	.word	0x00001500


	//----- nvinfo : EIATTR_REG_RECONFIG
	.align		4
.L_31:
        /*007c*/ 	.byte	0x01, 0x54
	.zero		2


	//----- nvinfo : EIATTR_SYSCALL_OFFSETS
	.align		4
        /*0080*/ 	.byte	0x04, 0x46
        /*0082*/ 	.short	(.L_33 - .L_32)


	//   ....[0]....
.L_32:
        /*0084*/ 	.word	0x000016c0


	//----- nvinfo : EIATTR_MBARRIER_INSTR_OFFSETS
	.align		4
.L_33:
        /*0088*/ 	.byte	0x04, 0x39
        /*008a*/ 	.short	(.L_35 - .L_34)


	//   ....[0]....
.L_34:
        /*008c*/ 	.word	0x00000250
        /*0090*/ 	.word	0x000000ff
        /*0094*/ 	.word	0x00000000
        /*0098*/ 	.short	0x0100
        /*009a*/ 	.byte	0x08
	.zero		1


	//   ....[1]....
        /*009c*/ 	.word	0x00000260
        /*00a0*/ 	.word	0x000000ff
        /*00a4*/ 	.word	0x00000048
        /*00a8*/ 	.short	0x0100
        /*00aa*/ 	.byte	0x08
	.zero		1


	//   ....[2]....
        /*00ac*/ 	.word	0x00000270
        /*00b0*/ 	.word	0x000000ff
        /*00b4*/ 	.word	0x00000008
        /*00b8*/ 	.short	0x0100
        /*00ba*/ 	.byte	0x08
	.zero		1


	//   ....[3]....
        /*00bc*/ 	.word	0x00000280
        /*00c0*/ 	.word	0x000000ff
        /*00c4*/ 	.word	0x00000050
        /*00c8*/ 	.short	0x0100
        /*00ca*/ 	.byte	0x08
	.zero		1


	//   ....[4]....
        /*00cc*/ 	.word	0x00000290
        /*00d0*/ 	.word	0x000000ff
        /*00d4*/ 	.word	0x00000010
        /*00d8*/ 	.short	0x0100
        /*00da*/ 	.byte	0x08
	.zero		1


	//   ....[5]....
        /*00dc*/ 	.word	0x000002a0
        /*00e0*/ 	.word	0x000000ff
        /*00e4*/ 	.word	0x00000058
        /*00e8*/ 	.short	0x0100
        /*00ea*/ 	.byte	0x08
	.zero		1


	//   ....[6]....
        /*00ec*/ 	.word	0x000002b0
        /*00f0*/ 	.word	0x000000ff
        /*00f4*/ 	.word	0x00000018
        /*00f8*/ 	.short	0x0100
        /*00fa*/ 	.byte	0x08
	.zero		1


	//   ....[7]....
        /*00fc*/ 	.word	0x000002c0
        /*0100*/ 	.word	0x000000ff
        /*0104*/ 	.word	0x00000060
        /*0108*/ 	.short	0x0100
        /*010a*/ 	.byte	0x08
	.zero		1


	//   ....[8]....
        /*010c*/ 	.word	0x000002d0
        /*0110*/ 	.word	0x000000ff
        /*0114*/ 	.word	0x00000020
        /*0118*/ 	.short	0x0100
        /*011a*/ 	.byte	0x08
	.zero		1


	//   ....[9]....
        /*011c*/ 	.word	0x000002e0
        /*0120*/ 	.word	0x000000ff
        /*0124*/ 	.word	0x00000068
        /*0128*/ 	.short	0x0100
        /*012a*/ 	.byte	0x08
	.zero		1


	//   ....[10]....
        /*012c*/ 	.word	0x000002f0
        /*0130*/ 	.word	0x000000ff
        /*0134*/ 	.word	0x00000028
        /*0138*/ 	.short	0x0100
        /*013a*/ 	.byte	0x08
	.zero		1


	//   ....[11]....
        /*013c*/ 	.word	0x00000300
        /*0140*/ 	.word	0x000000ff
        /*0144*/ 	.word	0x00000070
        /*0148*/ 	.short	0x0100
        /*014a*/ 	.byte	0x08
	.zero		1


	//   ....[12]....
        /*014c*/ 	.word	0x00000310
        /*0150*/ 	.word	0x000000ff
        /*0154*/ 	.word	0x00000030
        /*0158*/ 	.short	0x0100
        /*015a*/ 	.byte	0x08
	.zero		1


	//   ....[13]....
        /*015c*/ 	.word	0x00000320
        /*0160*/ 	.word	0x000000ff
        /*0164*/ 	.word	0x00000078
        /*0168*/ 	.short	0x0100
        /*016a*/ 	.byte	0x08
	.zero		1


	//   ....[14]....
        /*016c*/ 	.word	0x00000330
        /*0170*/ 	.word	0x000000ff
        /*0174*/ 	.word	0x00000038
        /*0178*/ 	.short	0x0100
        /*017a*/ 	.byte	0x08
	.zero		1


	//   ....[15]....
        /*017c*/ 	.word	0x00000340
        /*0180*/ 	.word	0x000000ff
        /*0184*/ 	.word	0x00000080
        /*0188*/ 	.short	0x0100
        /*018a*/ 	.byte	0x08
	.zero		1


	//   ....[16]....
        /*018c*/ 	.word	0x00000350
        /*0190*/ 	.word	0x000000ff
        /*0194*/ 	.word	0x00000040
        /*0198*/ 	.short	0x0100
        /*019a*/ 	.byte	0x08
	.zero		1


	//   ....[17]....
        /*019c*/ 	.word	0x00000360
        /*01a0*/ 	.word	0x000000ff
        /*01a4*/ 	.word	0x00000088
        /*01a8*/ 	.short	0x0100
        /*01aa*/ 	.byte	0x08
	.zero		1


	//   ....[18]....
        /*01ac*/ 	.word	0x000007c0
        /*01b0*/ 	.word	0x000000ff
        /*01b4*/ 	.word	0x000000a0
        /*01b8*/ 	.short	0x0100
        /*01ba*/ 	.byte	0x06
	.zero		1


	//   ....[19]....
        /*01bc*/ 	.word	0x00000850
        /*01c0*/ 	.word	0x000000ff
        /*01c4*/ 	.word	0x000000a8
        /*01c8*/ 	.short	0x0100
        /*01ca*/ 	.byte	0x06
	.zero		1


	//   ....[20]....
        /*01cc*/ 	.word	0x00001780
        /*01d0*/ 	.word	0x00000003
        /*01d4*/ 	.word	0x00000000
        /*01d8*/ 	.short	0x010a
        /*01da*/ 	.byte	0x3f
	.zero		1


	//   ....[21]....
        /*01dc*/ 	.word	0x000017e0
        /*01e0*/ 	.word	0x00000003
        /*01e4*/ 	.word	0x00000000
        /*01e8*/ 	.short	0x010a
        /*01ea*/ 	.byte	0x3f
	.zero		1


	//   ....[22]....
        /*01ec*/ 	.word	0x00001c00
        /*01f0*/ 	.word	0x00000003
        /*01f4*/ 	.word	0x00000000
        /*01f8*/ 	.short	0x010a
        /*01fa*/ 	.byte	0x3f
	.zero		1


	//   ....[23]....
        /*01fc*/ 	.word	0x00001c40
        /*0200*/ 	.word	0x00000003
        /*0204*/ 	.word	0x00000000
        /*0208*/ 	.short	0x010a
        /*020a*/ 	.byte	0x3f
	.zero		1


	//   ....[24]....
        /*020c*/ 	.word	0x00001f40
        /*0210*/ 	.word	0x00000003
        /*0214*/ 	.word	0x00000000
        /*0218*/ 	.short	0x0101
        /*021a*/ 	.byte	0x3f
	.zero		1


	//   ....[25]....
        /*021c*/ 	.word	0x00002130
        /*0220*/ 	.word	0x00000003
        /*0224*/ 	.word	0x00000000
        /*0228*/ 	.short	0x0101
        /*022a*/ 	.byte	0x3f
	.zero		1


	//   ....[26]....
        /*022c*/ 	.word	0x00004160
        /*0230*/ 	.word	0x0000000f
        /*0234*/ 	.word	0x00000048
        /*0238*/ 	.short	0x010a
        /*023a*/ 	.byte	0x3f
	.zero		1


	//   ....[27]....
        /*023c*/ 	.word	0x000044e0
        /*0240*/ 	.word	0x00000005
        /*0244*/ 	.word	0x000000a8
        /*0248*/ 	.short	0x0101
        /*024a*/ 	.byte	0x3f
	.zero		1


	//   ....[28]....
        /*024c*/ 	.word	0x00004c50
        /*0250*/ 	.word	0x00000005
        /*0254*/ 	.word	0x00000000
        /*0258*/ 	.short	0x010a
        /*025a*/ 	.byte	0x3f
	.zero		1


	//   ....[29]....
        /*025c*/ 	.word	0x00004cd0
        /*0260*/ 	.word	0x00000009
        /*0264*/ 	.word	0x00000000
        /*0268*/ 	.short	0x010a
        /*026a*/ 	.byte	0x3f
	.zero		1


	//   ....[30]....
        /*026c*/ 	.word	0x00004d60
        /*0270*/ 	.word	0x00000008
        /*0274*/ 	.word	0x00000000
        /*0278*/ 	.short	0x010a
        /*027a*/ 	.byte	0x3f
	.zero		1


	//   ....[31]....
        /*027c*/ 	.word	0x00004df0
        /*0280*/ 	.word	0x00000009
        /*0284*/ 	.word	0x00000000
        /*0288*/ 	.short	0x010a
        /*028a*/ 	.byte	0x3f
	.zero		1


	//   ....[32]....
        /*028c*/ 	.word	0x00004e80
        /*0290*/ 	.word	0x00000008
        /*0294*/ 	.word	0x00000000
        /*0298*/ 	.short	0x010a
        /*029a*/ 	.byte	0x3f
	.zero		1


	//   ....[33]....
        /*029c*/ 	.word	0x00004f10
        /*02a0*/ 	.word	0x00000009
        /*02a4*/ 	.word	0x00000000
        /*02a8*/ 	.short	0x010a
        /*02aa*/ 	.byte	0x3f
	.zero		1


	//   ....[34]....
        /*02ac*/ 	.word	0x00004fa0
        /*02b0*/ 	.word	0x00000008
        /*02b4*/ 	.word	0x00000000
        /*02b8*/ 	.short	0x010a
        /*02ba*/ 	.byte	0x3f
	.zero		1


	//   ....[35]....
        /*02bc*/ 	.word	0x00005030
        /*02c0*/ 	.word	0x0000000b
        /*02c4*/ 	.word	0x00000000
        /*02c8*/ 	.short	0x010a
        /*02ca*/ 	.byte	0x3f
	.zero		1


	//   ....[36]....
        /*02cc*/ 	.word	0x000050c0
        /*02d0*/ 	.word	0x00000003
        /*02d4*/ 	.word	0x00000000
        /*02d8*/ 	.short	0x010a
        /*02da*/ 	.byte	0x3f
	.zero		1


	//   ....[37]....
        /*02dc*/ 	.word	0x00005120
        /*02e0*/ 	.word	0x00000003
        /*02e4*/ 	.word	0x00000000
        /*02e8*/ 	.short	0x010a
        /*02ea*/ 	.byte	0x3f
	.zero		1


	//   ....[38]....
        /*02ec*/ 	.word	0x00005170
        /*02f0*/ 	.word	0x00000003
        /*02f4*/ 	.word	0x00000000
        /*02f8*/ 	.short	0x010a
        /*02fa*/ 	.byte	0x3f
	.zero		1


	//   ....[39]....
        /*02fc*/ 	.word	0x00005240
        /*0300*/ 	.word	0x0000000f
        /*0304*/ 	.word	0x00000048
        /*0308*/ 	.short	0x010a
        /*030a*/ 	.byte	0x3f
	.zero		1


	//   ....[40]....
        /*030c*/ 	.word	0x00005310
        /*0310*/ 	.word	0x00000005
        /*0314*/ 	.word	0x00000000
        /*0318*/ 	.short	0x010a
        /*031a*/ 	.byte	0x3f
	.zero		1


	//   ....[41]....
        /*031c*/ 	.word	0x00005360
        /*0320*/ 	.word	0x00000009
        /*0324*/ 	.word	0x00000000
        /*0328*/ 	.short	0x010a
        /*032a*/ 	.byte	0x3f
	.zero		1


	//   ....[42]....
        /*032c*/ 	.word	0x000053b0
        /*0330*/ 	.word	0x00000008
        /*0334*/ 	.word	0x00000000
        /*0338*/ 	.short	0x010a
        /*033a*/ 	.byte	0x3f
	.zero		1


	//   ....[43]....
        /*033c*/ 	.word	0x00005400
        /*0340*/ 	.word	0x00000009
        /*0344*/ 	.word	0x00000000
        /*0348*/ 	.short	0x010a
        /*034a*/ 	.byte	0x3f
	.zero		1


	//   ....[44]....
        /*034c*/ 	.word	0x00005450
        /*0350*/ 	.word	0x00000008
        /*0354*/ 	.word	0x00000000
        /*0358*/ 	.short	0x010a
        /*035a*/ 	.byte	0x3f
	.zero		1


	//   ....[45]....
        /*035c*/ 	.word	0x000054a0
        /*0360*/ 	.word	0x00000009
        /*0364*/ 	.word	0x00000000
        /*0368*/ 	.short	0x010a
        /*036a*/ 	.byte	0x3f
	.zero		1


	//   ....[46]....
        /*036c*/ 	.word	0x000054f0
        /*0370*/ 	.word	0x00000008
        /*0374*/ 	.word	0x00000000
        /*0378*/ 	.short	0x010a
        /*037a*/ 	.byte	0x3f
	.zero		1


	//   ....[47]....
        /*037c*/ 	.word	0x00005540
        /*0380*/ 	.word	0x0000000b
        /*0384*/ 	.word	0x00000000
        /*0388*/ 	.short	0x010a
        /*038a*/ 	.byte	0x3f
	.zero		1


	//----- nvinfo : EIATTR_NUM_MBARRIERS
	.align		4
.L_35:
        /*038c*/ 	.byte	0x03, 0x38
        /*038e*/ 	.short	0x0014


	//----- nvinfo : EIATTR_EXIT_INSTR_OFFSETS
	.align		4
        /*0390*/ 	.byte	0x04, 0x1c
        /*0392*/ 	.short	(.L_37 - .L_36)


	//   ....[0]....
.L_36:
        /*0394*/ 	.word	0x00000aa0


	//   ....[1]....
        /*0398*/ 	.word	0x000012a0


	//   ....[2]....
        /*039c*/ 	.word	0x000038e0


	//   ....[3]....
        /*03a0*/ 	.word	0x00003e30


	//   ....[4]....
        /*03a4*/ 	.word	0x00005110


	//----- nvinfo : EIATTR_MAX_THREADS
	.align		4
.L_37:
        /*03a8*/ 	.byte	0x04, 0x05
        /*03aa*/ 	.short	(.L_39 - .L_38)
.L_38:
        /*03ac*/ 	.word	0x00000180
        /*03b0*/ 	.word	0x00000001
        /*03b4*/ 	.word	0x00000001


	//----- nvinfo : EIATTR_CRS_STACK_SIZE
	.align		4
.L_39:
        /*03b8*/ 	.byte	0x04, 0x1e
        /*03ba*/ 	.short	(.L_41 - .L_40)
.L_40:
        /*03bc*/ 	.word	0x00000000


	//----- nvinfo : EIATTR_CBANK_PARAM_SIZE
	.align		4
.L_41:
        /*03c0*/ 	.byte	0x03, 0x19
        /*03c2*/ 	.short	0x0470


	//----- nvinfo : EIATTR_PARAM_CBANK
	.align		4
        /*03c4*/ 	.byte	0x04, 0x0a
        /*03c6*/ 	.short	(.L_43 - .L_42)
	.align		4
.L_42:
        /*03c8*/ 	.word	index@(.nv.constant0._ZN7cutlass13device_kernelINS_4gemm6kernel13GemmUniversalIN4cute5tupleIJiiiiEEENS1_10collective13CollectiveMmaINS1_34MainloopSm90TmaGmmaWarpSpecializedILi9ENS5_IJNS4_1CILi2EEENSA_ILi1EEESC_EEENS1_35KernelTmaWarpSpecializedCooperativeEEENS5_IJNSA_ILi384EEENSA_ILi8EEENSA_ILi64EEEEEEaNS5_IJlSC_lEEEaSK_NS4_8TiledMMAINS4_8MMA_AtomIJNS4_4SM904GMMA25MMA_64x8x32_S32S8S8_SS_TNEEEENS4_6LayoutISD_NS5_IJSC_NSA_ILi0EEESS_EEEEENS5_IJNS4_10UnderscoreESV_SV_EEEEENS4_13SM90_TMA_LOADENS4_14ComposedLayoutINS4_7SwizzleILi2ELi4ELi3EEENS4_18smem_ptr_flag_bitsILi8EEENSR_INS5_IJSH_SI_EEENS5_IJSI_SC_EEEEEEEvNS4_8identityENS4_23SM90_TMA_LOAD_MULTICASTES17_vS18_EENS_8epilogue10collective6detail29Sm90TmaWarpSpecializedAdapterINS1C_15DefaultEpilogueIaSK_SK_NS1B_6thread17LinearCombinationIaLi1EiiLNS1G_9ScaleType4KindE0ELNS_15FloatRoundStyleE2EaEENS1_15EpilogueDefaultEEEEEvvEEEEvNT_6ParamsE)
        /*03cc*/ 	.short	0x0210
        /*03ce*/ 	.short	0x0470


	//----- nvinfo : EIATTR_SW_WAR
	.align		4
.L_43:
        /*03d0*/ 	.byte	0x04, 0x36
        /*03d2*/ 	.short	(.L_45 - .L_44)
.L_44:
        /*03d4*/ 	.word	0x00000008
.L_45:


//--------------------- .nv.callgraph             --------------------------
	.section	.nv.callgraph,"",@"SHT_CUDA_CALLGRAPH"
	.align	4
	.sectionentsize	8
	.align		4
        /*0000*/ 	.word	0x00000000
	.align		4
        /*0004*/ 	.word	0xffffffff
	.align		4
        /*0008*/ 	.word	index@(_ZN7cutlass13device_kernelINS_4gemm6kernel13GemmUniversalIN4cute5tupleIJiiiiEEENS1_10collective13CollectiveMmaINS1_34MainloopSm90TmaGmmaWarpSpecializedILi9ENS5_IJNS4_1CILi2EEENSA_ILi1EEESC_EEENS1_35KernelTmaWarpSpecializedCooperativeEEENS5_IJNSA_ILi384EEENSA_ILi8EEENSA_ILi64EEEEEEaNS5_IJlSC_lEEEaSK_NS4_8TiledMMAINS4_8MMA_AtomIJNS4_4SM904GMMA25MMA_64x8x32_S32S8S8_SS_TNEEEENS4_6LayoutISD_NS5_IJSC_NSA_ILi0EEESS_EEEEENS5_IJNS4_10UnderscoreESV_SV_EEEEENS4_13SM90_TMA_LOADENS4_14ComposedLayoutINS4_7SwizzleILi2ELi4ELi3EEENS4_18smem_ptr_flag_bitsILi8EEENSR_INS5_IJSH_SI_EEENS5_IJSI_SC_EEEEEEEvNS4_8identityENS4_23SM90_TMA_LOAD_MULTICASTES17_vS18_EENS_8epilogue10collective6detail29Sm90TmaWarpSpecializedAdapterINS1C_15DefaultEpilogueIaSK_SK_NS1B_6thread17LinearCombinationIaLi1EiiLNS1G_9ScaleType4KindE0ELNS_15FloatRoundStyleE2EaEENS1_15EpilogueDefaultEEEEEvvEEEEvNT_6ParamsE)
	.align		4
        /*000c*/ 	.word	index@(__assertfail)
	.align		4
        /*0010*/ 	.word	0x00000000
	.align		4
        /*0014*/ 	.word	0xfffffffe
	.align		4
        /*0018*/ 	.word	0x00000000
	.align		4
        /*001c*/ 	.word	0xfffffffd
	.align		4
        /*0020*/ 	.word	0x00000000
	.align		4
        /*0024*/ 	.word	0xfffffffc


//--------------------- .nv.constant4             --------------------------
	.section	.nv.constant4,"a",@progbits
	.align	8
	.align		8
.nv.constant4:
        /*0000*/ 	.dword	__assertfail
	.align		8
        /*0008*/ 	.dword	__unnamed_1
	.align		8
        /*0010*/ 	.dword	_ZN40_INTERNAL_f40ab4fa_4_k_cu_28ac1cc1_104144cuda3std3__45__cpo5beginE
	.align		8
        /*0018*/ 	.dword	_ZN40_INTERNAL_f40ab4fa_4_k_cu_28ac1cc1_104144cuda3std3__45__cpo3endE
	.align		8
        /*0020*/ 	.dword	_ZN40_INTERNAL_f40ab4fa_4_k_cu_28ac1cc1_104144cuda3std3__45__cpo6cbeginE
	.align		8
        /*0028*/ 	.dword	_ZN40_INTERNAL_f40ab4fa_4_k_cu_28ac1cc1_104144cuda3std3__45__cpo4cendE
	.align		8
        /*0030*/ 	.dword	_ZN40_INTERNAL_f40ab4fa_4_k_cu_28ac1cc1_104144cuda3std3__442_GLOBAL__N__f40ab4fa_4_k_cu_28ac1cc1_104146ignoreE
	.align		8
        /*0038*/ 	.dword	_ZN40_INTERNAL_f40ab4fa_4_k_cu_28ac1cc1_104144cuda3std3__419piecewise_constructE
	.align		8
        /*0040*/ 	.dword	_ZN40_INTERNAL_f40ab4fa_4_k_cu_28ac1cc1_104144cuda3std3__48in_placeE
	.align		8
        /*0048*/ 	.dword	_ZN40_INTERNAL_f40ab4fa_4_k_cu_28ac1cc1_104144cuda3std6ranges3__45__cpo4swapE
	.align		8
        /*0050*/ 	.dword	_ZN40_INTERNAL_f40ab4fa_4_k_cu_28ac1cc1_104144cuda3std6ranges3__45__cpo9iter_moveE
	.align		8
        /*0058*/ 	.dword	_ZN40_INTERNAL_f40ab4fa_4_k_cu_28ac1cc1_104144cute7productE
	.align		8
        /*0060*/ 	.dword	_ZN40_INTERNAL_f40ab4fa_4_k_cu_28ac1cc1_104144cute1_E
	.align		8
        /*0068*/ 	.dword	$str$22
	.align		8
        /*0070*/ 	.dword	$str$23


//--------------------- .text._ZN7cutlass13device_kernelINS_4gemm6kernel13GemmUniversalIN4cute5tupleIJiiiiEEENS1_10collective13CollectiveMmaINS1_34MainloopSm90TmaGmmaWarpSpecializedILi9ENS5_IJNS4_1CILi2EEENSA_ILi1EEESC_EEENS1_35KernelTmaWarpSpecializedCooperativeEEENS5_IJNSA_ILi384EEENSA_ILi8EEENSA_ILi64EEEEEEaNS5_IJlSC_lEEEaSK_NS4_8TiledMMAINS4_8MMA_AtomIJNS4_4SM904GMMA25MMA_64x8x32_S32S8S8_SS_TNEEEENS4_6LayoutISD_NS5_IJSC_NSA_ILi0EEESS_EEEEENS5_IJNS4_10UnderscoreESV_SV_EEEEENS4_13SM90_TMA_LOADENS4_14ComposedLayoutINS4_7SwizzleILi2ELi4ELi3EEENS4_18smem_ptr_flag_bitsILi8EEENSR_INS5_IJSH_SI_EEENS5_IJSI_SC_EEEEEEEvNS4_8identityENS4_23SM90_TMA_LOAD_MULTICASTES17_vS18_EENS_8epilogue10collective6detail29Sm90TmaWarpSpecializedAdapterINS1C_15DefaultEpilogueIaSK_SK_NS1B_6thread17LinearCombinationIaLi1EiiLNS1G_9ScaleType4KindE0ELNS_15FloatRoundStyleE2EaEENS1_15EpilogueDefaultEEEEEvvEEEEvNT_6ParamsE --------------------------
	.section	.text._ZN7cutlass13device_kernelINS_4gemm6kernel13GemmUniversalIN4cute5tupleIJiiiiEEENS1_10collective13CollectiveMmaINS1_34MainloopSm90TmaGmmaWarpSpecializedILi9ENS5_IJNS4_1CILi2EEENSA_ILi1EEESC_EEENS1_35KernelTmaWarpSpecializedCooperativeEEENS5_IJNSA_ILi384EEENSA_ILi8EEENSA_ILi64EEEEEEaNS5_IJlSC_lEEEaSK_NS4_8TiledMMAINS4_8MMA_AtomIJNS4_4SM904GMMA25MMA_64x8x32_S32S8S8_SS_TNEEEENS4_6LayoutISD_NS5_IJSC_NSA_ILi0EEESS_EEEEENS5_IJNS4_10UnderscoreESV_SV_EEEEENS4_13SM90_TMA_LOADENS4_14ComposedLayoutINS4_7SwizzleILi2ELi4ELi3EEENS4_18smem_ptr_flag_bitsILi8EEENSR_INS5_IJSH_SI_EEENS5_IJSI_SC_EEEEEEEvNS4_8identityENS4_23SM90_TMA_LOAD_MULTICASTES17_vS18_EENS_8epilogue10collective6detail29Sm90TmaWarpSpecializedAdapterINS1C_15DefaultEpilogueIaSK_SK_NS1B_6thread17LinearCombinationIaLi1EiiLNS1G_9ScaleType4KindE0ELNS_15FloatRoundStyleE2EaEENS1_15EpilogueDefaultEEEEEvvEEEEvNT_6ParamsE,"ax",@progbits
	.align	128
.text._ZN7cutlass13device_kernelINS_4gemm6kernel13GemmUniversalIN4cute5tupleIJiiiiEEENS1_10collective13CollectiveMmaINS1_34MainloopSm90TmaGmmaWarpSpecializedILi9ENS5_IJNS4_1CILi2EEENSA_ILi1EEESC_EEENS1_35KernelTmaWarpSpecializedCooperativeEEENS5_IJNSA_ILi384EEENSA_ILi8EEENSA_ILi64EEEEEEaNS5_IJlSC_lEEEaSK_NS4_8TiledMMAINS4_8MMA_AtomIJNS4_4SM904GMMA25MMA_64x8x32_S32S8S8_SS_TNEEEENS4_6LayoutISD_NS5_IJSC_NSA_ILi0EEESS_EEEEENS5_IJNS4_10UnderscoreESV_SV_EEEEENS4_13SM90_TMA_LOADENS4_14ComposedLayoutINS4_7SwizzleILi2ELi4ELi3EEENS4_18smem_ptr_flag_bitsILi8EEENSR_INS5_IJSH_SI_EEENS5_IJSI_SC_EEEEEEEvNS4_8identityENS4_23SM90_TMA_LOAD_MULTICASTES17_vS18_EENS_8epilogue10collective6detail29Sm90TmaWarpSpecializedAdapterINS1C_15DefaultEpilogueIaSK_SK_NS1B_6thread17LinearCombinationIaLi1EiiLNS1G_9ScaleType4KindE0ELNS_15FloatRoundStyleE2EaEENS1_15EpilogueDefaultEEEEEvvEEEEvNT_6ParamsE:
        .type           _ZN7cutlass13device_kernelINS_4gemm6kernel13GemmUniversalIN4cute5tupleIJiiiiEEENS1_10collective13CollectiveMmaINS1_34MainloopSm90TmaGmmaWarpSpecializedILi9ENS5_IJNS4_1CILi2EEENSA_ILi1EEESC_EEENS1_35KernelTmaWarpSpecializedCooperativeEEENS5_IJNSA_ILi384EEENSA_ILi8EEENSA_ILi64EEEEEEaNS5_IJlSC_lEEEaSK_NS4_8TiledMMAINS4_8MMA_AtomIJNS4_4SM904GMMA25MMA_64x8x32_S32S8S8_SS_TNEEEENS4_6LayoutISD_NS5_IJSC_NSA_ILi0EEESS_EEEEENS5_IJNS4_10UnderscoreESV_SV_EEEEENS4_13SM90_TMA_LOADENS4_14ComposedLayoutINS4_7SwizzleILi2ELi4ELi3EEENS4_18smem_ptr_flag_bitsILi8EEENSR_INS5_IJSH_SI_EEENS5_IJSI_SC_EEEEEEEvNS4_8identityENS4_23SM90_TMA_LOAD_MULTICASTES17_vS18_EENS_8epilogue10collective6detail29Sm90TmaWarpSpecializedAdapterINS1C_15DefaultEpilogueIaSK_SK_NS1B_6thread17LinearCombinationIaLi1EiiLNS1G_9ScaleType4KindE0ELNS_15FloatRoundStyleE2EaEENS1_15EpilogueDefaultEEEEEvvEEEEvNT_6ParamsE,@function
        .size           _ZN7cutlass13device_kernelINS_4gemm6kernel13GemmUniversalIN4cute5tupleIJiiiiEEENS1_10collective13CollectiveMmaINS1_34MainloopSm90TmaGmmaWarpSpecializedILi9ENS5_IJNS4_1CILi2EEENSA_ILi1EEESC_EEENS1_35KernelTmaWarpSpecializedCooperativeEEENS5_IJNSA_ILi384EEENSA_ILi8EEENSA_ILi64EEEEEEaNS5_IJlSC_lEEEaSK_NS4_8TiledMMAINS4_8MMA_AtomIJNS4_4SM904GMMA25MMA_64x8x32_S32S8S8_SS_TNEEEENS4_6LayoutISD_NS5_IJSC_NSA_ILi0EEESS_EEEEENS5_IJNS4_10UnderscoreESV_SV_EEEEENS4_13SM90_TMA_LOADENS4_14ComposedLayoutINS4_7SwizzleILi2ELi4ELi3EEENS4_18smem_ptr_flag_bitsILi8EEENSR_INS5_IJSH_SI_EEENS5_IJSI_SC_EEEEEEEvNS4_8identityENS4_23SM90_TMA_LOAD_MULTICASTES17_vS18_EENS_8epilogue10collective6detail29Sm90TmaWarpSpecializedAdapterINS1C_15DefaultEpilogueIaSK_SK_NS1B_6thread17LinearCombinationIaLi1EiiLNS1G_9ScaleType4KindE0ELNS_15FloatRoundStyleE2EaEENS1_15EpilogueDefaultEEEEEvvEEEEvNT_6ParamsE,(.L_x_92 - _ZN7cutlass13device_kernelINS_4gemm6kernel13GemmUniversalIN4cute5tupleIJiiiiEEENS1_10collective13CollectiveMmaINS1_34MainloopSm90TmaGmmaWarpSpecializedILi9ENS5_IJNS4_1CILi2EEENSA_ILi1EEESC_EEENS1_35KernelTmaWarpSpecializedCooperativeEEENS5_IJNSA_ILi384EEENSA_ILi8EEENSA_ILi64EEEEEEaNS5_IJlSC_lEEEaSK_NS4_8TiledMMAINS4_8MMA_AtomIJNS4_4SM904GMMA25MMA_64x8x32_S32S8S8_SS_TNEEEENS4_6LayoutISD_NS5_IJSC_NSA_ILi0EEESS_EEEEENS5_IJNS4_10UnderscoreESV_SV_EEEEENS4_13SM90_TMA_LOADENS4_14ComposedLayoutINS4_7SwizzleILi2ELi4ELi3EEENS4_18smem_ptr_flag_bitsILi8EEENSR_INS5_IJSH_SI_EEENS5_IJSI_SC_EEEEEEEvNS4_8identityENS4_23SM90_TMA_LOAD_MULTICASTES17_vS18_EENS_8epilogue10collective6detail29Sm90TmaWarpSpecializedAdapterINS1C_15DefaultEpilogueIaSK_SK_NS1B_6thread17LinearCombinationIaLi1EiiLNS1G_9ScaleType4KindE0ELNS_15FloatRoundStyleE2EaEENS1_15EpilogueDefaultEEEEEvvEEEEvNT_6ParamsE)
        .other          _ZN7cutlass13device_kernelINS_4gemm6kernel13GemmUniversalIN4cute5tupleIJiiiiEEENS1_10collective13CollectiveMmaINS1_34MainloopSm90TmaGmmaWarpSpecializedILi9ENS5_IJNS4_1CILi2EEENSA_ILi1EEESC_EEENS1_35KernelTmaWarpSpecializedCooperativeEEENS5_IJNSA_ILi384EEENSA_ILi8EEENSA_ILi64EEEEEEaNS5_IJlSC_lEEEaSK_NS4_8TiledMMAINS4_8MMA_AtomIJNS4_4SM904GMMA25MMA_64x8x32_S32S8S8_SS_TNEEEENS4_6LayoutISD_NS5_IJSC_NSA_ILi0EEESS_EEEEENS5_IJNS4_10UnderscoreESV_SV_EEEEENS4_13SM90_TMA_LOADENS4_14ComposedLayoutINS4_7SwizzleILi2ELi4ELi3EEENS4_18smem_ptr_flag_bitsILi8EEENSR_INS5_IJSH_SI_EEENS5_IJSI_SC_EEEEEEEvNS4_8identityENS4_23SM90_TMA_LOAD_MULTICASTES17_vS18_EENS_8epilogue10collective6detail29Sm90TmaWarpSpecializedAdapterINS1C_15DefaultEpilogueIaSK_SK_NS1B_6thread17LinearCombinationIaLi1EiiLNS1G_9ScaleType4KindE0ELNS_15FloatRoundStyleE2EaEENS1_15EpilogueDefaultEEEEEvvEEEEvNT_6ParamsE,@"STO_CUDA_ENTRY STV_DEFAULT"
_ZN7cutlass13device_kernelINS_4gemm6kernel13GemmUniversalIN4cute5tupleIJiiiiEEENS1_10collective13CollectiveMmaINS1_34MainloopSm90TmaGmmaWarpSpecializedILi9ENS5_IJNS4_1CILi2EEENSA_ILi1EEESC_EEENS1_35KernelTmaWarpSpecializedCooperativeEEENS5_IJNSA_ILi384EEENSA_ILi8EEENSA_ILi64EEEEEEaNS5_IJlSC_lEEEaSK_NS4_8TiledMMAINS4_8MMA_AtomIJNS4_4SM904GMMA25MMA_64x8x32_S32S8S8_SS_TNEEEENS4_6LayoutISD_NS5_IJSC_NSA_ILi0EEESS_EEEEENS5_IJNS4_10UnderscoreESV_SV_EEEEENS4_13SM90_TMA_LOADENS4_14ComposedLayoutINS4_7SwizzleILi2ELi4ELi3EEENS4_18smem_ptr_flag_bitsILi8EEENSR_INS5_IJSH_SI_EEENS5_IJSI_SC_EEEEEEEvNS4_8identityENS4_23SM90_TMA_LOAD_MULTICASTES17_vS18_EENS_8epilogue10collective6detail29Sm90TmaWarpSpecializedAdapterINS1C_15DefaultEpilogueIaSK_SK_NS1B_6thread17LinearCombinationIaLi1EiiLNS1G_9ScaleType4KindE0ELNS_15FloatRoundStyleE2EaEENS1_15EpilogueDefaultEEEEEvvEEEEvNT_6ParamsE:
[----:B------:R-:W0:Y:S01]  /*0000*/  LDC R1, c[0x0][0x28] ;  /* 0x00000a00ff017b82 */ /* 0x000e220000000800 */
[----:B------:R-:W1:Y:S01]  /*0010*/  S2R R41, SR_TID.X ;  /* 0x0000000000297919 */ /* 0x000e620000002100 */
[----:B------:R-:W-:Y:S01]  /*0020*/  ELECT P0, URZ, PT ;  /* 0x00000000003f782f */ /* 0x000fe20003800000 */
[----:B------:R-:W-:Y:S01]  /*0030*/  BSSY B0, `(.L_x_0) ;  /* 0x000000f000007945 */ /* 0x000fe20003800000 */
[--C-:B-1----:R-:W-:Y:S02]  /*0040*/  SHF.R.U32.HI R0, RZ, 0x5, R41.reuse ;  /* 0x00000005ff007819 */ /* 0x102fe40000011629 */
[----:B------:R-:W-:-:S03]  /*0050*/  SHF.R.U32.HI R6, RZ, 0x7, R41 ;  /* 0x00000007ff067819 */ /* 0x000fc60000011629 */
[----:B------:R-:W1:Y:S04]  /*0060*/  SHFL.IDX PT, R2, R0, RZ, 0x1f ;  /* 0x00001fff00027589 */ /* 0x000e6800000e0000 */
[----:B------:R2:W3:Y:S01]  /*0070*/  SHFL.IDX PT, R5, R6, RZ, 0x1f ;  /* 0x00001fff06057589 */ /* 0x0004e200000e0000 */
[----:B-1----:R-:W-:-:S13]  /*0080*/  ISETP.NE.OR P0, PT, R2, RZ, !P0 ;  /* 0x000000ff0200720c */ /* 0x002fda0004705670 */
[----:B0-23--:R-:W-:Y:S05]  /*0090*/  @P0 BRA `(.L_x_1) ;  /* 0x0000000000200947 */ /* 0x00dfea0003800000 */
[----:B------:R-:W-:Y:S02]  /*00a0*/  ULDC.64 UR4, c[0x0][0x198] ;  /* 0x0000660000047ab9 */ /* 0x000fe40000000a00 */
[----:B------:R-:W-:Y:S02]  /*00b0*/  UIADD3 UR6, UP0, UR4, 0xf0, URZ ;  /* 0x000000f004067890 */ /* 0x000fe4000ff1e03f */
[----:B------:R-:W-:Y:S02]  /*00c0*/  UIADD3 UR4, UP1, UR4, 0x1f0, URZ ;  /* 0x000001f004047890 */ /* 0x000fe4000ff3e03f */
[----:B------:R-:W-:Y:S02]  /*00d0*/  UIADD3.X UR7, URZ, UR5, URZ, UP0, !UPT ;  /* 0x000000053f077290 */ /* 0x000fe400087fe43f */
[----:B------:R-:W-:-:S07]  /*00e0*/  UIADD3.X UR5, URZ, UR5, URZ, UP1, !UPT ;  /* 0x000000053f057290 */ /* 0x000fce0008ffe43f */
[----:B------:R0:W-:Y:S02]  /*00f0*/  UTMACCTL.PF [UR6] ;  /* 0x00000000060079b9 */ /* 0x0001e40008040000 */
[----:B------:R0:W-:Y:S02]  /*0100*/  UTMACCTL.PF [UR4] ;  /* 0x00000000040079b9 */ /* 0x0001e40008040000 */
[----:B0-----:R-:W-:Y:S01]  /*0110*/  NOP ;  /* 0x0000000000007918 */ /* 0x001fe20000000000 */
.L_x_1:
[----:B------:R-:W-:Y:S05]  /*0120*/  BSYNC B0 ;  /* 0x0000000000007941 */ /* 0x000fea0003800000 */
.L_x_0:
[----:B------:R-:W0:Y:S02]  /*0130*/  SHFL.IDX PT, R3, R0, RZ, 0x1f ;  /* 0x00001fff00037589 */ /* 0x000e2400000e0000 */
[----:B0-----:R-:W-:-:S13]  /*0140*/  ISETP.NE.AND P0, PT, R3, RZ, PT ;  /* 0x000000ff0300720c */ /* 0x001fda0003f05270 */
[----:B------:R-:W-:Y:S05]  /*0150*/  @P0 BRA `(.L_x_2) ;  /* 0x00000000008c0947 */ /* 0x000fea0003800000 */
[----:B------:R-:W-:Y:S01]  /*0160*/  ELECT P0, URZ, PT ;  /* 0x00000000003f782f */ /* 0x000fe20003800000 */
[----:B------:R-:W-:-:S12]  /*0170*/  BSSY B0, `(.L_x_2) ;  /* 0x0000021000007945 */ /* 0x000fd80003800000 */
[----:B------:R-:W-:Y:S05]  /*0180*/  @!P0 BRA `(.L_x_3) ;  /* 0x00000000007c8947 */ /* 0x000fea0003800000 */
[----:B------:R-:W0:Y:S01]  /*0190*/  S2UR UR8, SR_CgaCtaId ;  /* 0x00000000000879c3 */ /* 0x000e220000008800 */
[----:B------:R-:W-:Y:S01]  /*01a0*/  UMOV UR4, 0x400 ;  /* 0x0000040000047882 */ /* 0x000fe20000000000 */
[----:B------:R-:W-:Y:S01]  /*01b0*/  UMOV UR5, 0x1 ;  /* 0x0000000100057882 */ /* 0x000fe20000000000 */
[----:B------:R-:W-:Y:S02]  /*01c0*/  UMOV UR6, 0x4 ;  /* 0x0000000400067882 */ /* 0x000fe40000000000 */
[----:B------:R-:W-:-:S04]  /*01d0*/  UIADD3 UR6, -UR6, 0x100000, URZ ;  /* 0x0010000006067890 */ /* 0x000fc8000fffe13f */
[----:B------:R-:W-:Y:S02]  /*01e0*/  USHF.L.U32 UR7, UR6, 0xb, URZ ;  /* 0x0000000b06077899 */ /* 0x000fe4000800063f */
[----:B------:R-:W-:Y:S02]  /*01f0*/  USHF.L.U32 UR6, UR6, 0x1, URZ ;  /* 0x0000000106067899 */ /* 0x000fe4000800063f */
[----:B0-----:R-:W-:Y:S02]  /*0200*/  ULEA UR8, UR8, UR4, 0x18 ;  /* 0x0000000408087291 */ /* 0x001fe4000f8ec03f */
[----:B------:R-:W-:-:S04]  /*0210*/  UIADD3 UR4, -UR5, 0x100000, URZ ;  /* 0x0010000005047890 */ /* 0x000fc8000fffe13f */
[----:B------:R-:W-:Y:S02]  /*0220*/  USHF.L.U32 UR5, UR4, 0xb, URZ ;  /* 0x0000000b04057899 */ /* 0x000fe4000800063f */
[----:B------:R-:W-:Y:S01]  /*0230*/  USHF.L.U32 UR4, UR4, 0x1, URZ ;  /* 0x0000000104047899 */ /* 0x000fe2000800063f */
[----:B------:R-:W0:Y:S11]  /*0240*/  FENCE.VIEW.ASYNC.S ;  /* 0x00000000000073c6 */ /* 0x000e360000000000 */
[----:B0-----:R0:W1:Y:S01]  /*0250*/  SYNCS.EXCH.64 URZ, [UR8], UR4 ;  /* 0x00000004083f75b2 */ /* 0x0010620008000100 */
[----:B------:R0:W2:Y:S01]  /*0260*/  SYNCS.EXCH.64 URZ, [UR8+0x48], UR6 ;  /* 0x00004806083f75b2 */ /* 0x0000a20008000100 */
[----:B------:R0:W3:Y:S01]  /*0270*/  SYNCS.EXCH.64 URZ, [UR8+0x8], UR4 ;  /* 0x00000804083f75b2 */ /* 0x0000e20008000100 */
[----:B------:R0:W4:Y:S01]  /*0280*/  SYNCS.EXCH.64 URZ, [UR8+0x50], UR6 ;  /* 0x00005006083f75b2 */ /* 0x0001220008000100 */
[----:B------:R0:W0:Y:S01]  /*0290*/  SYNCS.EXCH.64 URZ, [UR8+0x10], UR4 ;  /* 0x00001004083f75b2 */ /* 0x0000220008000100 */
        /* <DEDUP_REMOVED lines=13> */
[----:B------:R-:W-:Y:S01]  /*0370*/  NOP ;  /* 0x0000000000007918 */ /* 0x000fe20000000000 */
.L_x_3:
[----:B0-----:R-:W-:Y:S05]  /*0380*/  BSYNC B0 ;  /* 0x0000000000007941 */ /* 0x001fea0003800000 */
.L_x_2:
[----:B------:R-:W-:Y:S01]  /*0390*/  SHF.R.S32.HI R4, RZ, 0x1f, R41 ;  /* 0x0000001fff047819 */ /* 0x000fe20000011429 */
[----:B------:R-:W0:Y:S01]  /*03a0*/  SHFL.IDX PT, R0, R0, RZ, 0x1f ;  /* 0x00001fff00007589 */ /* 0x000e2200000e0000 */
[----:B------:R-:W5:Y:S01]  /*03b0*/  S2UR UR8, SR_CTAID.X ;  /* 0x00000000000879c3 */ /* 0x000f620000002500 */
[----:B------:R-:W-:Y:S02]  /*03c0*/  ELECT P0, URZ, PT ;  /* 0x00000000003f782f */ /* 0x000fe40003800000 */
[----:B------:R-:W-:Y:S01]  /*03d0*/  LEA.HI R4, R4, R41, RZ, 0x7 ;  /* 0x0000002904047211 */ /* 0x000fe200078f38ff */
[----:B------:R-:W-:Y:S01]  /*03e0*/  ULDC UR4, c[0x0][0x150] ;  /* 0x0000540000047ab9 */ /* 0x000fe20000000800 */
[----:B------:R-:W-:Y:S01]  /*03f0*/  SHF.R.S32.HI R10, RZ, 0x1f, R3 ;  /* 0x0000001fff0a7819 */ /* 0x000fe20000011403 */
[----:B------:R-:W-:Y:S01]  /*0400*/  NOP ;  /* 0x0000000000007918 */ /* 0x000fe20000000000 */
[----:B------:R-:W-:Y:S01]  /*0410*/  LOP3.LUT R4, R4, 0xffffff80, RZ, 0xc0, !PT ;  /* 0xffffff8004047812 */ /* 0x000fe200078ec0ff */
[----:B------:R-:W-:Y:S01]  /*0420*/  IMAD.MOV.U32 R23, RZ, RZ, 0x1 ;  /* 0x00000001ff177424 */ /* 0x000fe200078e00ff */
[----:B------:R-:W-:Y:S01]  /*0430*/  LEA.HI R10, R10, R3, RZ, 0x2 ;  /* 0x000000030a0a7211 */ /* 0x000fe200078f10ff */
[----:B------:R-:W1:Y:S01]  /*0440*/  LDC R12, c[0x0][0x144] ;  /* 0x00005100ff0c7b82 */ /* 0x000e620000000800 */
[----:B------:R-:W-:Y:S01]  /*0450*/  NOP ;  /* 0x0000000000007918 */ /* 0x000fe20000000000 */
[----:B------:R-:W-:Y:S01]  /*0460*/  IMAD.IADD R8, R41, 0x1, -R4 ;  /* 0x0000000129087824 */ /* 0x000fe200078e0a04 */
[----:B------:R-:W-:Y:S01]  /*0470*/  LOP3.LUT R10, R10, 0x3ffffffc, RZ, 0xc0, !PT ;  /* 0x3ffffffc0a0a7812 */ /* 0x000fe200078ec0ff */
[----:B------:R-:W2:Y:S01]  /*0480*/  S2R R4, SR_CTAID.Y ;  /* 0x0000000000047919 */ /* 0x000ea20000002600 */
[----:B------:R-:W-:-:S02]  /*0490*/  ISETP.NE.AND P3, PT, R5, RZ, PT ;  /* 0x000000ff0500720c */ /* 0x000fc40003f65270 */
[----:B------:R-:W-:Y:S01]  /*04a0*/  SHF.R.S32.HI R7, RZ, 0x1f, R8 ;  /* 0x0000001fff077819 */ /* 0x000fe20000011408 */
[----:B------:R-:W-:Y:S01]  /*04b0*/  IMAD.IADD R10, R3, 0x1, -R10 ;  /* 0x00000001030a7824 */ /* 0x000fe200078e0a0a */
[----:B------:R-:W3:Y:S02]  /*04c0*/  LDC R14, c[0x0][0x140] ;  /* 0x00005000ff0e7b82 */ /* 0x000ee40000000800 */
[----:B------:R-:W-:Y:S02]  /*04d0*/  LEA.HI R7, R7, R8, RZ, 0x3 ;  /* 0x0000000807077211 */ /* 0x000fe400078f18ff */
[----:B0-----:R-:W-:Y:S02]  /*04e0*/  ISETP.NE.OR P0, PT, R0, RZ, !P0 ;  /* 0x000000ff0000720c */ /* 0x001fe40004705670 */
[--C-:B------:R-:W-:Y:S02]  /*04f0*/  SHF.R.S32.HI R0, RZ, 0x3, R7.reuse ;  /* 0x00000003ff007819 */ /* 0x100fe40000011407 */
[----:B------:R-:W-:-:S02]  /*0500*/  SHF.R.S32.HI R7, RZ, 0x1f, R7 ;  /* 0x0000001fff077819 */ /* 0x000fc40000011407 */
[----:B-----5:R-:W-:Y:S02]  /*0510*/  I2FP.F32.U32 R9, UR8 ;  /* 0x0000000800097c45 */ /* 0x020fe40008201000 */
[----:B------:R-:W-:-:S03]  /*0520*/  LEA.HI R7, R7, R0, RZ, 0x2 ;  /* 0x0000000007077211 */ /* 0x000fc600078f10ff */
[----:B------:R-:W-:Y:S01]  /*0530*/  FMUL R9, R9, UR4 ;  /* 0x0000000409097c20 */ /* 0x000fe20008400000 */
[----:B------:R-:W-:Y:S01]  /*0540*/  LOP3.LUT R7, R7, 0xfffffffc, RZ, 0xc0, !PT ;  /* 0xfffffffc07077812 */ /* 0x000fe200078ec0ff */
[----:B------:R-:W-:Y:S01]  /*0550*/  VOTEU.ALL UP0, P0 ;  /* 0x00000000003f7886 */ /* 0x000fe20000000000 */
[----:B------:R-:W-:Y:S01]  /*0560*/  ULDC UR4, c[0x0][0x154] ;  /* 0x0000550000047ab9 */ /* 0x000fe20000000800 */
[----:B------:R-:W-:Y:S02]  /*0570*/  VOTEU.ALL UP1, P0 ;  /* 0x00000000003f7886 */ /* 0x000fe40000020000 */
[----:B------:R-:W0:Y:S01]  /*0580*/  F2I.U32.TRUNC.NTZ R9, R9 ;  /* 0x0000000900097305 */ /* 0x000e22000020f000 */
[----:B------:R-:W-:Y:S01]  /*0590*/  IMAD.IADD R7, R0, 0x1, -R7 ;  /* 0x0000000100077824 */ /* 0x000fe200078e0a07 */
[----:B------:R-:W5:Y:S01]  /*05a0*/  @!UP0 S2UR UR7, SR_CgaCtaId ;  /* 0x00000000000789c3 */ /* 0x000f620000008800 */
[----:B------:R-:W-:Y:S01]  /*05b0*/  @!UP0 UMOV UR6, 0x400 ;  /* 0x0000040000068882 */ /* 0x000fe20000000000 */
[----:B---3--:R-:W-:Y:S01]  /*05c0*/  ISETP.EQ.U32.AND P2, PT, R14, 0x1, PT ;  /* 0x000000010e00780c */ /* 0x008fe20003f42070 */
[----:B------:R-:W-:Y:S01]  /*05d0*/  IMAD R10, R10, 0x4, R7 ;  /* 0x000000040a0a7824 */ /* 0x000fe200078e0207 */
[----:B--2---:R-:W-:-:S04]  /*05e0*/  I2FP.F32.U32 R3, R4 ;  /* 0x0000000400037245 */ /* 0x004fc80000201000 */
[----:B------:R-:W-:Y:S01]  /*05f0*/  LEA.HI R0, R10, R10, RZ, 0x1 ;  /* 0x0000000a0a007211 */ /* 0x000fe200078f08ff */
[----:B------:R-:W-:Y:S01]  /*0600*/  FMUL R13, R3, UR4 ;  /* 0x00000004030d7c20 */ /* 0x000fe20008400000 */
[----:B------:R-:W2:Y:S01]  /*0610*/  LDC R7, c[0x0][0x148] ;  /* 0x00005200ff077b82 */ /* 0x000ea20000000800 */
[----:B------:R-:W-:Y:S01]  /*0620*/  UMOV UR4, 0x20 ;  /* 0x0000002000047882 */ /* 0x000fe20000000000 */
[----:B------:R-:W-:Y:S01]  /*0630*/  LOP3.LUT R11, R0, 0xfffffffe, RZ, 0xc0, !PT ;  /* 0xfffffffe000b7812 */ /* 0x000fe200078ec0ff */
[----:B0-----:R-:W-:Y:S01]  /*0640*/  IMAD.MOV R15, RZ, RZ, -R9 ;  /* 0x000000ffff0f7224 */ /* 0x001fe200078e0a09 */
[----:B------:R-:W-:Y:S01]  /*0650*/  SHF.R.S32.HI R9, RZ, 0x1f, R2 ;  /* 0x0000001fff097819 */ /* 0x000fe20000011402 */
[----:B------:R-:W0:Y:S01]  /*0660*/  F2I.U32.TRUNC.NTZ R13, R13 ;  /* 0x0000000d000d7305 */ /* 0x000e22000020f000 */
[----:B------:R-:W-:-:S04]  /*0670*/  @!UP0 UIADD3 UR4, -UR4, 0x100000, URZ ;  /* 0x0010000004048890 */ /* 0x000fc8000fffe13f */
[----:B------:R-:W-:Y:S02]  /*0680*/  @!UP0 USHF.L.U32 UR5, UR4, 0xb, URZ ;  /* 0x0000000b04058899 */ /* 0x000fe4000800063f */
[----:B------:R-:W-:Y:S01]  /*0690*/  @!UP0 USHF.L.U32 UR4, UR4, 0x1, URZ ;  /* 0x0000000104048899 */ /* 0x000fe2000800063f */
[----:B-1----:R-:W-:Y:S01]  /*06a0*/  IMAD R3, R12, R15, UR8 ;  /* 0x000000080c037e24 */ /* 0x002fe2000f8e020f */
[----:B------:R-:W-:Y:S01]  /*06b0*/  LEA.HI R9, R9, R2, RZ, 0x2 ;  /* 0x0000000209097211 */ /* 0x000fe200078f10ff */
[C---:B------:R-:W-:Y:S02]  /*06c0*/  IMAD.IADD R0, R10.reuse, 0x1, -R11 ;  /* 0x000000010a007824 */ /* 0x040fe400078e0a0b */
[----:B------:R-:W-:Y:S01]  /*06d0*/  IMAD.SHL.U32 R11, R10, 0x4, RZ ;  /* 0x000000040a0b7824 */ /* 0x000fe200078e00ff */
[----:B------:R-:W-:Y:S02]  /*06e0*/  LOP3.LUT R9, R9, 0xfffffffc, RZ, 0xc0, !PT ;  /* 0xfffffffc09097812 */ /* 0x000fe400078ec0ff */
[----:B------:R-:W-:Y:S01]  /*06f0*/  ISETP.NE.AND P4, PT, R0, R3, PT ;  /* 0x000000030000720c */ /* 0x000fe20003f85270 */
[----:B-----5:R-:W-:Y:S01]  /*0700*/  @!UP0 ULEA UR6, UR7, UR6, 0x18 ;  /* 0x0000000607068291 */ /* 0x020fe2000f8ec03f */
[----:B------:R-:W-:Y:S01]  /*0710*/  LOP3.LUT R22, R10, 0xc, R11, 0x78, !PT ;  /* 0x0000000c0a167812 */ /* 0x000fe200078e780b */
[----:B------:R-:W-:Y:S01]  /*0720*/  IMAD.IADD R2, R2, 0x1, -R9 ;  /* 0x0000000102027824 */ /* 0x000fe200078e0a09 */
[----:B------:R-:W-:Y:S01]  /*0730*/  VOTEU.ALL UP0, P0 ;  /* 0x00000000003f7886 */ /* 0x000fe20000000000 */
[----:B------:R-:W-:Y:S01]  /*0740*/  LOP3.LUT P0, RZ, R8, 0x7, RZ, 0xc0, !PT ;  /* 0x0000000708ff7812 */ /* 0x000fe2000780c0ff */
[----:B0-----:R-:W-:-:S02]  /*0750*/  IMAD.MOV R24, RZ, RZ, -R13 ;  /* 0x000000ffff187224 */ /* 0x001fc400078e0a0d */
[----:B------:R-:W-:Y:S01]  /*0760*/  ISETP.NE.AND P1, PT, R2, 0x3, PT ;  /* 0x000000030200780c */ /* 0x000fe20003f25270 */
[----:B------:R-:W-:Y:S01]  /*0770*/  VIADD R10, R5, 0xffffffff ;  /* 0xffffffff050a7836 */ /* 0x000fe20000000000 */
[----:B------:R-:W-:Y:S01]  /*0780*/  ISETP.LT.U32.AND P0, PT, R22, 0x2, !P0 ;  /* 0x000000021600780c */ /* 0x000fe20004701070 */
[----:B--2---:R-:W-:Y:S01]  /*0790*/  IMAD R9, R7, R24, R4 ;  /* 0x0000001807097224 */ /* 0x004fe200078e0204 */
[----:B------:R-:W-:Y:S01]  /*07a0*/  ISETP.EQ.OR P1, PT, R2, RZ, !P1 ;  /* 0x000000ff0200720c */ /* 0x000fe20004f22670 */
[----:B------:R-:W0:Y:S02]  /*07b0*/  FENCE.VIEW.ASYNC.S ;  /* 0x00000000000073c6 */ /* 0x000e240000000000 */
[----:B0-----:R0:W1:Y:S01]  /*07c0*/  @!UP0 SYNCS.EXCH.64 URZ, [UR6+0xa0], UR4 ;  /* 0x0000a004063f85b2 */ /* 0x0010620008000100 */
[----:B------:R-:W-:Y:S02]  /*07d0*/  @P4 LEA.HI R0, R22, R22, RZ, 0x1 ;  /* 0x0000001616004211 */ /* 0x000fe400078f08ff */
[----:B------:R-:W-:-:S02]  /*07e0*/  ISETP.EQ.AND P1, PT, R5, RZ, P1 ;  /* 0x000000ff0500720c */ /* 0x000fc40000f22270 */
[----:B------:R-:W-:Y:S02]  /*07f0*/  @P4 SHF.R.S32.HI R0, RZ, 0x1, R0 ;  /* 0x00000001ff004819 */ /* 0x000fe40000011400 */
[----:B------:R-:W-:Y:S02]  /*0800*/  ISETP.GE.U32.AND P6, PT, R10, 0x2, PT ;  /* 0x000000020a00780c */ /* 0x000fe40003fc6070 */
[----:B------:R-:W-:Y:S02]  /*0810*/  @P4 ISETP.NE.AND P5, PT, R0, R9, PT ;  /* 0x000000090000420c */ /* 0x000fe40003fa5270 */
[----:B------:R-:W-:Y:S02]  /*0820*/  SEL R0, RZ, 0x1, !P0 ;  /* 0x00000001ff007807 */ /* 0x000fe40004000000 */
[----:B------:R-:W-:Y:S02]  /*0830*/  @P4 SEL R23, RZ, 0x1, P5 ;  /* 0x00000001ff174807 */ /* 0x000fe40002800000 */
[----:B------:R-:W-:Y:S01]  /*0840*/  SEL R16, RZ, 0x1, !P1 ;  /* 0x00000001ff107807 */ /* 0x000fe20004800000 */
[----:B------:R0:W2:Y:S01]  /*0850*/  @!UP1 SYNCS.EXCH.64 URZ, [UR6+0xa8], UR4 ;  /* 0x0000a804063f95b2 */ /* 0x0000a20008000100 */
[----:B------:R-:W-:Y:S01]  /*0860*/  LOP3.LUT R23, R23, R0, RZ, 0xc0, !PT ;  /* 0x0000000017177212 */ /* 0x000fe200078ec0ff */
[----:B------:R-:W-:Y:S01]  /*0870*/  NOP ;  /* 0x0000000000007918 */ /* 0x000fe20000000000 */
[----:B------:R-:W-:-:S02]  /*0880*/  LOP3.LUT R0, R41, 0x7f, RZ, 0xc0, !PT ;  /* 0x0000007f29007812 */ /* 0x000fc400078ec0ff */
[----:B------:R-:W-:Y:S01]  /*0890*/  SEL R16, R16, 0x2, P6 ;  /* 0x0000000210107807 */ /* 0x000fe20003000000 */
[----:B0-----:R-:W-:Y:S06]  /*08a0*/  @!P2 BRA `(.L_x_4) ;  /* 0x000000000008a947 */ /* 0x001fec0003800000 */
[----:B-12-4-:R-:W-:Y:S01]  /*08b0*/  UCGABAR_ARV ;  /* 0x00000000000079c7 */ /* 0x016fe20008000000 */
[----:B------:R-:W-:Y:S05]  /*08c0*/  BRA `(.L_x_5) ;  /* 0x0000000000047947 */ /* 0x000fea0003800000 */
.L_x_4:
[----:B-12-4-:R-:W-:Y:S01]  /*08d0*/  NOP ;  /* 0x0000000000007918 */ /* 0x016fe20000000000 */
.L_x_5:
[----:B------:R-:W0:Y:S01]  /*08e0*/  LDC R17, c[0x0][0x65c] ;  /* 0x00019700ff117b82 */ /* 0x000e220000000800 */
[----:B------:R-:W-:Y:S02]  /*08f0*/  IMAD.U32 R8, RZ, RZ, UR8 ;  /* 0x00000008ff087e24 */ /* 0x000fe4000f8e00ff */
[----:B------:R-:W-:Y:S01]  /*0900*/  IMAD.MOV.U32 R9, RZ, RZ, RZ ;  /* 0x000000ffff097224 */ /* 0x000fe200078e00ff */
[----:B0-----:R-:W-:-:S04]  /*0910*/  ISETP.NE.AND P1, PT, R17, 0x1, PT ;  /* 0x000000011100780c */ /* 0x001fc80003f25270 */
[----:B------:R-:W-:-:S09]  /*0920*/  P2R R5, PR, RZ, 0x2 ;  /* 0x00000002ff057803 */ /* 0x000fd20000000000 */
[----:B------:R-:W0:Y:S01]  /*0930*/  @P1 LDC R19, c[0x0][0x10] ;  /* 0x00000400ff131b82 */ /* 0x000e220000000800 */
[----:B------:R-:W-:Y:S02]  /*0940*/  @P1 IMAD.MOV.U32 R5, RZ, RZ, RZ ;  /* 0x000000ffff051224 */ /* 0x000fe400078e00ff */
[----:B------:R-:W-:-:S05]  /*0950*/  @P1 IMAD.MOV.U32 R13, RZ, RZ, RZ ;  /* 0x000000ffff0d1224 */ /* 0x000fca00078e00ff */
[----:B------:R-:W1:Y:S01]  /*0960*/  @!P1 LDC R11, c[0x0][0xc] ;  /* 0x00000300ff0b9b82 */ /* 0x000e620000000800 */
[----:B------:R-:W-:Y:S01]  /*0970*/  ULDC UR4, c[0x0][0xc] ;  /* 0x0000030000047ab9 */ /* 0x000fe20000000800 */
[----:B------:R-:W-:Y:S01]  /*0980*/  ULDC UR5, c[0x0][0x10] ;  /* 0x0000040000057ab9 */ /* 0x000fe20000000800 */
[----:B------:R-:W-:Y:S01]  /*0990*/  ULDC UR6, c[0x0][0x14] ;  /* 0x0000050000067ab9 */ /* 0x000fe20000000800 */
[----:B------:R-:W-:-:S04]  /*09a0*/  UIMAD.WIDE.U32 UR4, UR4, UR5, URZ ;  /* 0x00000005040472a5 */ /* 0x000fc8000f8e003f */
[----:B------:R-:W-:Y:S02]  /*09b0*/  UIMAD.WIDE.U32 UR36, UR4, UR6, URZ ;  /* 0x00000006042472a5 */ /* 0x000fe4000f8e003f */
[----:B------:R-:W-:-:S04]  /*09c0*/  UIMAD UR42, UR5, UR6, URZ ;  /* 0x00000006052a72a4 */ /* 0x000fc8000f8e023f */
[----:B------:R-:W-:Y:S01]  /*09d0*/  UIADD3 UR42, UR37, UR42, URZ ;  /* 0x0000002a252a7290 */ /* 0x000fe2000fffe03f */
[----:B0-----:R-:W-:-:S04]  /*09e0*/  @P1 IMAD.WIDE.U32 R18, R19, UR8, R4 ;  /* 0x0000000813121c25 */ /* 0x001fc8000f8e0004 */
[----:B------:R-:W-:Y:S02]  /*09f0*/  @P1 IMAD.IADD R19, R19, 0x1, R13 ;  /* 0x0000000113131824 */ /* 0x000fe400078e020d */
[----:B-1----:R-:W-:-:S04]  /*0a00*/  @!P1 IMAD.WIDE.U32 R8, R4, R11, R8 ;  /* 0x0000000b04089225 */ /* 0x002fc800078e0008 */
[----:B------:R-:W-:Y:S02]  /*0a10*/  @!P1 IMAD.MOV.U32 R18, RZ, RZ, R8 ;  /* 0x000000ffff129224 */ /* 0x000fe400078e0008 */
[----:B------:R-:W-:Y:S01]  /*0a20*/  @!P1 IMAD.MOV.U32 R19, RZ, RZ, R9 ;  /* 0x000000ffff139224 */ /* 0x000fe200078e0009 */
[----:B------:R-:W-:Y:S06]  /*0a30*/  @!P2 BRA `(.L_x_6) ;  /* 0x00000000000ca947 */ /* 0x000fec0003800000 */
[----:B------:R-:W-:Y:S01]  /*0a40*/  UCGABAR_WAIT ;  /* 0x0000000000007dc7 */ /* 0x000fe20008000000 */
[----:B------:R-:W-:Y:S01]  /*0a50*/  CCTL.IVALL ;  /* 0x00000000ff00798f */ /* 0x000fe20002000000 */
[----:B------:R-:W-:Y:S05]  /*0a60*/  BRA `(.L_x_7) ;  /* 0x0000000000047947 */ /* 0x000fea0003800000 */
.L_x_6:
[----:B------:R-:W-:Y:S06]  /*0a70*/  BAR.SYNC.DEFER_BLOCKING 0x0 ;  /* 0x0000000000007b1d */ /* 0x000fec0000010000 */
.L_x_7:
[----:B------:R-:W-:Y:S05]  /*0a80*/  @!P3 BRA `(.L_x_8) ;  /* 0x0000002c0098b947 */ /* 0x000fea0003800000 */
[----:B------:R-:W-:-:S13]  /*0a90*/  ISETP.GT.U32.AND P0, PT, R10, 0x1, PT ;  /* 0x000000010a00780c */ /* 0x000fda0003f04070 */
[----:B------:R-:W-:Y:S05]  /*0aa0*/  @P0 EXIT ;  /* 0x000000000000094d */ /* 0x000fea0003800000 */
[----:B------:R-:W-:Y:S01]  /*0ab0*/  ULDC.64 UR4, c[0x0][0x650] ;  /* 0x0001940000047ab9 */ /* 0x000fe20000000a00 */
[----:B------:R-:W-:Y:S01]  /*0ac0*/  PRMT R8, RZ, 0x7610, R8 ;  /* 0x00007610ff087816 */ /* 0x000fe20000000008 */
[----:B------:R-:W-:Y:S01]  /*0ad0*/  IMAD.MOV.U32 R47, RZ, RZ, -0x1 ;  /* 0xffffffffff2f7424 */ /* 0x000fe200078e00ff */
[----:B------:R-:W-:Y:S01]  /*0ae0*/  ISETP.GE.U32.AND P0, PT, R18, UR4, PT ;  /* 0x0000000412007c0c */ /* 0x000fe2000bf06070 */
[----:B------:R-:W-:Y:S02]  /*0af0*/  IMAD.MOV.U32 R45, RZ, RZ, -0x1 ;  /* 0xffffffffff2d7424 */ /* 0x000fe400078e00ff */
[----:B------:R-:W-:Y:S01]  /*0b00*/  IMAD.MOV.U32 R49, RZ, RZ, -0x1 ;  /* 0xffffffffff317424 */ /* 0x000fe200078e00ff */
[----:B------:R-:W-:-:S13]  /*0b10*/  ISETP.GE.U32.AND.EX P0, PT, R19, UR5, PT, P0 ;  /* 0x0000000513007c0c */ /* 0x000fda000bf06100 */
[----:B------:R-:W-:Y:S05]  /*0b20*/  @P0 BRA `(.L_x_9) ;  /* 0x0000000400240947 */ /* 0x000fea0003800000 */
[----:B------:R-:W0:Y:S01]  /*0b30*/  LDC.64 R20, c[0x0][0x628] ;  /* 0x00018a00ff147b82 */ /* 0x000e220000000a00 */
[----:B------:R-:W-:Y:S02]  /*0b40*/  IMAD.MOV.U32 R8, RZ, RZ, R18 ;  /* 0x000000ffff087224 */ /* 0x000fe400078e0012 */
[----:B------:R-:W-:-:S05]  /*0b50*/  IMAD.MOV.U32 R9, RZ, RZ, R19 ;  /* 0x000000ffff097224 */ /* 0x000fca00078e0013 */
[----:B------:R-:W1:Y:S08]  /*0b60*/  LDC R2, c[0x0][0x630] ;  /* 0x00018c00ff027b82 */ /* 0x000e700000000800 */
[----:B------:R-:W2:Y:S01]  /*0b70*/  LDC.64 R26, c[0x0][0x620] ;  /* 0x00018800ff1a7b82 */ /* 0x000ea20000000a00 */
[----:B0-----:R-:W-:-:S04]  /*0b80*/  ISETP.NE.U32.AND P0, PT, R20, RZ, PT ;  /* 0x000000ff1400720c */ /* 0x001fc80003f05070 */
[----:B------:R-:W-:-:S13]  /*0b90*/  ISETP.NE.AND.EX P0, PT, R21, RZ, PT, P0 ;  /* 0x000000ff1500720c */ /* 0x000fda0003f05300 */
[----:B-12---:R-:W-:Y:S05]  /*0ba0*/  @!P0 BRA `(.L_x_10) ;  /* 0x0000000000288947 */ /* 0x006fea0003800000 */
[----:B------:R-:W0:Y:S02]  /*0bb0*/  LDC R13, c[0x0][0x634] ;  /* 0x00018d00ff0d7b82 */ /* 0x000e240000000800 */
[----:B0-----:R-:W-:-:S05]  /*0bc0*/  IADD3 R13, P0, R18, R13, RZ ;  /* 0x0000000d120d7210 */ /* 0x001fca0007f1e0ff */
[----:B------:R-:W-:-:S04]  /*0bd0*/  IMAD.X R15, RZ, RZ, R19, P0 ;  /* 0x000000ffff0f7224 */ /* 0x000fc800000e0613 */
[----:B------:R-:W-:-:S04]  /*0be0*/  IMAD.WIDE.U32 R8, R15, R20, RZ ;  /* 0x000000140f087225 */ /* 0x000fc800078e00ff */
[----:B------:R-:W-:-:S04]  /*0bf0*/  IMAD.WIDE.U32 R10, P0, R13, R21, R8 ;  /* 0x000000150d0a7225 */ /* 0x000fc80007800008 */
[----:B------:R-:W-:-:S04]  /*0c00*/  IMAD.WIDE.U32 R8, R13, R20, RZ ;  /* 0x000000140d087225 */ /* 0x000fc800078e00ff */
[----:B------:R-:W-:Y:S01]  /*0c10*/  IMAD.X R13, RZ, RZ, RZ, P0 ;  /* 0x000000ffff0d7224 */ /* 0x000fe200000e06ff */
[----:B------:R-:W-:Y:S01]  /*0c20*/  IADD3 RZ, P0, R9, R10, RZ ;  /* 0x0000000a09ff7210 */ /* 0x000fe20007f1e0ff */
[----:B------:R-:W-:-:S04]  /*0c30*/  IMAD.MOV.U32 R12, RZ, RZ, R11 ;  /* 0x000000ffff0c7224 */ /* 0x000fc800078e000b */
[----:B------:R-:W-:-:S08]  /*0c40*/  IMAD.WIDE.U32.X R8, R15, R21, R12, P0 ;  /* 0x000000150f087225 */ /* 0x000fd000000e040c */
.L_x_10:
[----:B------:R-:W0:Y:S01]  /*0c50*/  LDC.64 R28, c[0x0][0x640] ;  /* 0x00019000ff1c7b82 */ /* 0x000e220000000a00 */
[--C-:B------:R-:W-:Y:S01]  /*0c60*/  SHF.R.U64 R49, R8, R2, R9.reuse ;  /* 0x0000000208317219 */ /* 0x100fe20000001209 */
[----:B------:R-:W-:Y:S01]  /*0c70*/  IMAD R24, R7, R24, R4 ;  /* 0x0000001807187224 */ /* 0x000fe200078e0204 */
[----:B------:R-:W-:Y:S02]  /*0c80*/  SHF.R.U32.HI R2, RZ, R2, R9 ;  /* 0x00000002ff027219 */ /* 0x000fe40000011609 */
[----:B------:R-:W-:-:S03]  /*0c90*/  IADD3 R5, P0, RZ, -R49, RZ ;  /* 0x80000031ff057210 */ /* 0x000fc60007f1e0ff */
[----:B------:R-:W1:Y:S02]  /*0ca0*/  LDC R10, c[0x0][0x618] ;  /* 0x00018600ff0a7b82 */ /* 0x000e640000000800 */
[----:B------:R-:W-:-:S04]  /*0cb0*/  IMAD.X R9, RZ, RZ, ~R2, P0 ;  /* 0x000000ffff097224 */ /* 0x000fc800000e0e02 */
[-C--:B------:R-:W-:Y:S02]  /*0cc0*/  IMAD R2, R9, R26.reuse, RZ ;  /* 0x0000001a09027224 */ /* 0x080fe400078e02ff */
[----:B------:R-:W2:Y:S01]  /*0cd0*/  LDC R14, c[0x0][0x608] ;  /* 0x00018200ff0e7b82 */ /* 0x000ea20000000800 */
[----:B------:R-:W-:-:S04]  /*0ce0*/  IMAD.WIDE.U32 R8, R5, R26, R18 ;  /* 0x0000001a05087225 */ /* 0x000fc800078e0012 */
[----:B------:R-:W-:Y:S02]  /*0cf0*/  IMAD R5, R5, R27, R2 ;  /* 0x0000001b05057224 */ /* 0x000fe400078e0202 */
[----:B------:R-:W-:Y:S01]  /*0d00*/  IMAD.MOV.U32 R27, RZ, RZ, 0x1 ;  /* 0x00000001ff1b7424 */ /* 0x000fe200078e00ff */
[----:B------:R-:W3:Y:S01]  /*0d10*/  LDC R20, c[0x0][0x658] ;  /* 0x00019600ff147b82 */ /* 0x000ee20000000800 */
[----:B------:R-:W-:Y:S01]  /*0d20*/  IMAD.IADD R5, R9, 0x1, R5 ;  /* 0x0000000109057824 */ /* 0x000fe200078e0205 */
[----:B0-----:R-:W-:Y:S01]  /*0d30*/  ISETP.NE.U32.AND P0, PT, R28, RZ, PT ;  /* 0x000000ff1c00720c */ /* 0x001fe20003f05070 */
[----:B------:R-:W-:-:S03]  /*0d40*/  IMAD.MOV.U32 R9, RZ, RZ, -0x1 ;  /* 0xffffffffff097424 */ /* 0x000fc600078e00ff */
[----:B------:R-:W-:Y:S02]  /*0d50*/  ISETP.NE.AND.EX P0, PT, R29, RZ, PT, P0 ;  /* 0x000000ff1d00720c */ /* 0x000fe40003f05300 */
[----:B------:R-:W0:Y:S01]  /*0d60*/  LDC R15, c[0x0][0x600] ;  /* 0x00018000ff0f7b82 */ /* 0x000e220000000800 */
[-CC-:B-1----:R-:W-:Y:S02]  /*0d70*/  SHF.R.U64 R12, R8, R10.reuse, R5.reuse ;  /* 0x0000000a080c7219 */ /* 0x182fe40000001205 */
[----:B------:R-:W-:-:S05]  /*0d80*/  SHF.R.U32.HI R5, RZ, R10, R5 ;  /* 0x0000000aff057219 */ /* 0x000fca0000011605 */
[----:B------:R-:W1:Y:S01]  /*0d90*/  LDC R21, c[0x0][0x648] ;  /* 0x00019200ff157b82 */ /* 0x000e620000000800 */
[-CC-:B--2---:R-:W-:Y:S02]  /*0da0*/  SHF.R.U64 R30, R12, R14.reuse, R5.reuse ;  /* 0x0000000e0c1e7219 */ /* 0x184fe40000001205 */
[----:B------:R-:W-:-:S05]  /*0db0*/  SHF.R.U32.HI R5, RZ, R14, R5 ;  /* 0x0000000eff057219 */ /* 0x000fca0000011605 */
[----:B------:R-:W2:Y:S01]  /*0dc0*/  LDC R25, c[0x0][0x638] ;  /* 0x00018e00ff197b82 */ /* 0x000ea20000000800 */
[-CC-:B---3--:R-:W-:Y:S02]  /*0dd0*/  SHF.R.U64 R14, R30, R20.reuse, R5.reuse ;  /* 0x000000141e0e7219 */ /* 0x188fe40000001205 */
[-C--:B------:R-:W-:Y:S02]  /*0de0*/  SHF.L.U32 R2, R9, R20.reuse, RZ ;  /* 0x0000001409027219 */ /* 0x080fe400000006ff */
[----:B------:R-:W-:Y:S01]  /*0df0*/  SHF.R.U32.HI R5, RZ, R20, R5 ;  /* 0x00000014ff057219 */ /* 0x000fe20000011605 */
[----:B------:R-:W-:Y:S01]  /*0e00*/  IMAD.MOV.U32 R4, RZ, RZ, R14 ;  /* 0x000000ffff047224 */ /* 0x000fe200078e000e */
[----:B------:R-:W-:Y:S01]  /*0e10*/  LOP3.LUT R7, RZ, R2, RZ, 0x33, !PT ;  /* 0x00000002ff077212 */ /* 0x000fe200078e33ff */
[----:B------:R-:W3:Y:S01]  /*0e20*/  LDC R26, c[0x0][0x610] ;  /* 0x00018400ff1a7b82 */ /* 0x000ee20000000800 */
[----:B------:R-:W-:Y:S05]  /*0e30*/  @!P0 BRA `(.L_x_11) ;  /* 0x0000000000288947 */ /* 0x000fea0003800000 */
[----:B------:R-:W4:Y:S02]  /*0e40*/  LDC R11, c[0x0][0x64c] ;  /* 0x00019300ff0b7b82 */ /* 0x000f240000000800 */
[----:B----4-:R-:W-:-:S05]  /*0e50*/  IADD3 R11, P0, R14, R11, RZ ;  /* 0x0000000b0e0b7210 */ /* 0x010fca0007f1e0ff */
        /* <DEDUP_REMOVED lines=8> */
.L_x_11:
[----:B-1----:R-:W-:Y:S01]  /*0ee0*/  SHF.R.U64 R4, R4, R21, R5 ;  /* 0x0000001504047219 */ /* 0x002fe20000001205 */
[----:B0-----:R-:W-:Y:S01]  /*0ef0*/  VIADD R5, R15, 0xffffffff ;  /* 0xffffffff0f057836 */ /* 0x001fe20000000000 */
[----:B------:R-:W-:Y:S02]  /*0f00*/  SHF.L.U32 R2, R27, R20, RZ ;  /* 0x000000141b027219 */ /* 0x000fe400000006ff */
[----:B------:R-:W-:Y:S01]  /*0f10*/  LOP3.LUT R7, R30, R7, RZ, 0xc0, !PT ;  /* 0x000000071e077212 */ /* 0x000fe200078ec0ff */
[----:B------:R-:W-:Y:S01]  /*0f20*/  IMAD.MOV R8, RZ, RZ, -R4 ;  /* 0x000000ffff087224 */ /* 0x000fe200078e0a04 */
[----:B------:R-:W-:Y:S02]  /*0f30*/  SEL R3, R3, R24, !P1 ;  /* 0x0000001803037207 */ /* 0x000fe40004800000 */
[----:B------:R-:W-:Y:S01]  /*0f40*/  LOP3.LUT R5, R12, R5, RZ, 0xc0, !PT ;  /* 0x000000050c057212 */ /* 0x000fe200078ec0ff */
[----:B------:R-:W-:Y:S02]  /*0f50*/  IMAD R4, R2, R4, R7 ;  /* 0x0000000402047224 */ /* 0x000fe400078e0207 */
[----:B--2---:R-:W-:-:S02]  /*0f60*/  IMAD R2, R8, R25, R14 ;  /* 0x0000001908027224 */ /* 0x004fc400078e020e */
[----:B---3--:R-:W-:Y:S02]  /*0f70*/  IMAD R3, R4, R26, R3 ;  /* 0x0000001a04037224 */ /* 0x008fe400078e0203 */
[----:B------:R-:W-:Y:S02]  /*0f80*/  IMAD R2, R2, R15, R5 ;  /* 0x0000000f02027224 */ /* 0x000fe400078e0205 */
[----:B------:R-:W-:-:S03]  /*0f90*/  IMAD.MOV.U32 R8, RZ, RZ, 0x1 ;  /* 0x00000001ff087424 */ /* 0x000fc600078e00ff */
[----:B------:R-:W-:Y:S02]  /*0fa0*/  SEL R45, R2, R3, !P1 ;  /* 0x00000003022d7207 */ /* 0x000fe40004800000 */
[----:B------:R-:W-:-:S07]  /*0fb0*/  SEL R47, R3, R2, !P1 ;  /* 0x00000002032f7207 */ /* 0x000fce0004800000 */
.L_x_9:
[----:B------:R-:W-:-:S08]  /*0fc0*/  NOP ;  /* 0x0000000000007918 */ /* 0x000fd00000000000 */
[----:B------:R-:W0:Y:S02]  /*0fd0*/  USETMAXREG.TRY_ALLOC.CTAPOOL UP0, 0xe8 ;  /* 0x000000e8000079c8 */ /* 0x000e240008000600 */
[----:B0-----:R-:W-:-:S13]  /*0fe0*/  PLOP3.LUT P0, PT, PT, PT, UP0, 0x80, 0x0 ;  /* 0x000000000000781c */ /* 0x001fda0003f0f008 */
[----:B------:R-:W-:Y:S05]  /*0ff0*/  @!P0 BRA `(.L_x_9) ;  /* 0xfffffffc00f08947 */ /* 0x000fea000383ffff */
[----:B------:R-:W-:Y:S01]  /*1000*/  ULDC.64 UR4, c[0x0][0x598] ;  /* 0x0001660000047ab9 */ /* 0x000fe20000000a00 */
[----:B------:R-:W-:Y:S01]  /*1010*/  ULDC.64 UR38, c[0x0][0x208] ;  /* 0x0000820000267ab9 */ /* 0x000fe20000000a00 */
[----:B------:R-:W-:-:S04]  /*1020*/  ISETP.NE.U32.AND P0, PT, RZ, UR4, PT ;  /* 0x00000004ff007c0c */ /* 0x000fc8000bf05070 */
[----:B------:R-:W-:-:S13]  /*1030*/  ISETP.NE.AND.EX P0, PT, RZ, UR5, PT, P0 ;  /* 0x00000005ff007c0c */ /* 0x000fda000bf05300 */
[----:B------:R-:W-:Y:S05]  /*1040*/  @!P0 BRA `(.L_x_12) ;  /* 0x00000000001c8947 */ /* 0x000fea0003800000 */
[----:B------:R-:W0:Y:S02]  /*1050*/  LDC.64 R2, c[0x0][0x598] ;  /* 0x00016600ff027b82 */ /* 0x000e240000000a00 */
[----:B0-----:R-:W2:Y:S02]  /*1060*/  LDG.E.64 R2, desc[UR38][R2.64] ;  /* 0x0000002602027981 */ /* 0x001ea4000c1e1b00 */
[----:B--2---:R-:W-:-:S04]  /*1070*/  ISETP.NE.U32.AND P0, PT, R2, RZ, PT ;  /* 0x000000ff0200720c */ /* 0x004fc80003f05070 */
[----:B------:R-:W-:-:S13]  /*1080*/  ISETP.NE.AND.EX P0, PT, R3, RZ, PT, P0 ;  /* 0x000000ff0300720c */ /* 0x000fda0003f05300 */
[----:B------:R-:W-:Y:S05]  /*1090*/  @!P0 BRA `(.L_x_12) ;  /* 0x0000000000088947 */ /* 0x000fea0003800000 */
[----:B------:R0:W5:Y:S01]  /*10a0*/  LD.E R34, desc[UR38][R2.64] ;  /* 0x0000002602227980 */ /* 0x000162000c101900 */
[----:B------:R-:W-:Y:S05]  /*10b0*/  BRA `(.L_x_13) ;  /* 0x0000000000247947 */ /* 0x000fea0003800000 */
.L_x_12:
[----:B------:R-:W-:Y:S02]  /*10c0*/  ULDC.64 UR4, c[0x0][0x588] ;  /* 0x0001620000047ab9 */ /* 0x000fe40000000a00 */
[----:B------:R-:W-:-:S04]  /*10d0*/  ISETP.NE.U32.AND P0, PT, RZ, UR4, PT ;  /* 0x00000004ff007c0c */ /* 0x000fc8000bf05070 */
[----:B------:R-:W-:-:S13]  /*10e0*/  ISETP.NE.AND.EX P0, PT, RZ, UR5, PT, P0 ;  /* 0x00000005ff007c0c */ /* 0x000fda000bf05300 */
[----:B------:R-:W-:Y:S05]  /*10f0*/  @!P0 BRA `(.L_x_14) ;  /* 0x00000000000c8947 */ /* 0x000fea0003800000 */
[----:B------:R-:W0:Y:S02]  /*1100*/  LDC.64 R34, c[0x0][0x588] ;  /* 0x00016200ff227b82 */ /* 0x000e240000000a00 */
[----:B0-----:R1:W5:Y:S01]  /*1110*/  LDG.E R34, desc[UR38][R34.64] ;  /* 0x0000002622227981 */ /* 0x001362000c1e1900 */
[----:B------:R-:W-:Y:S05]  /*1120*/  BRA `(.L_x_13) ;  /* 0x0000000000087947 */ /* 0x000fea0003800000 */
.L_x_14:
[----:B------:R-:W-:Y:S02]  /*1130*/  ULDC UR4, c[0x0][0x580] ;  /* 0x0001600000047ab9 */ /* 0x000fe40000000800 */
[----:B------:R-:W-:-:S07]  /*1140*/  IMAD.U32 R34, RZ, RZ, UR4 ;  /* 0x00000004ff227e24 */ /* 0x000fce000f8e00ff */
.L_x_13:
[----:B------:R-:W-:Y:S02]  /*1150*/  ULDC.64 UR4, c[0x0][0x5a0] ;  /* 0x0001680000047ab9 */ /* 0x000fe40000000a00 */
[----:B------:R-:W-:-:S04]  /*1160*/  ISETP.NE.U32.AND P0, PT, RZ, UR4, PT ;  /* 0x00000004ff007c0c */ /* 0x000fc8000bf05070 */
[----:B------:R-:W-:-:S13]  /*1170*/  ISETP.NE.AND.EX P0, PT, RZ, UR5, PT, P0 ;  /* 0x00000005ff007c0c */ /* 0x000fda000bf05300 */
[----:B------:R-:W-:Y:S05]  /*1180*/  @!P0 BRA `(.L_x_15) ;  /* 0x00000000001c8947 */ /* 0x000fea0003800000 */
[----:B0-----:R-:W0:Y:S02]  /*1190*/  LDC.64 R2, c[0x0][0x5a0] ;  /* 0x00016800ff027b82 */ /* 0x001e240000000a00 */
[----:B0-----:R-:W2:Y:S02]  /*11a0*/  LDG.E.64 R2, desc[UR38][R2.64] ;  /* 0x0000002602027981 */ /* 0x001ea4000c1e1b00 */
[----:B--2---:R-:W-:-:S04]  /*11b0*/  ISETP.NE.U32.AND P0, PT, R2, RZ, PT ;  /* 0x000000ff0200720c */ /* 0x004fc80003f05070 */
[----:B------:R-:W-:-:S13]  /*11c0*/  ISETP.NE.AND.EX P0, PT, R3, RZ, PT, P0 ;  /* 0x000000ff0300720c */ /* 0x000fda0003f05300 */
[----:B------:R-:W-:Y:S05]  /*11d0*/  @!P0 BRA `(.L_x_15) ;  /* 0x0000000000088947 */ /* 0x000fea0003800000 */
[----:B-1----:R0:W5:Y:S01]  /*11e0*/  LD.E R35, desc[UR38][R2.64] ;  /* 0x0000002602237980 */ /* 0x002162000c101900 */
[----:B------:R-:W-:Y:S05]  /*11f0*/  BRA `(.L_x_16) ;  /* 0x0000000000247947 */ /* 0x000fea0003800000 */
.L_x_15:
[----:B------:R-:W-:Y:S02]  /*1200*/  ULDC.64 UR4, c[0x0][0x590] ;  /* 0x0001640000047ab9 */ /* 0x000fe40000000a00 */
[----:B------:R-:W-:-:S04]  /*1210*/  ISETP.NE.U32.AND P0, PT, RZ, UR4, PT ;  /* 0x00000004ff007c0c */ /* 0x000fc8000bf05070 */
[----:B------:R-:W-:-:S13]  /*1220*/  ISETP.NE.AND.EX P0, PT, RZ, UR5, PT, P0 ;  /* 0x00000005ff007c0c */ /* 0x000fda000bf05300 */
[----:B------:R-:W-:Y:S05]  /*1230*/  @!P0 BRA `(.L_x_17) ;  /* 0x00000000000c8947 */ /* 0x000fea0003800000 */
[----:B0-----:R-:W1:Y:S02]  /*1240*/  LDC.64 R2, c[0x0][0x590] ;  /* 0x00016400ff027b82 */ /* 0x001e640000000a00 */
[----:B-1----:R1:W5:Y:S01]  /*1250*/  LDG.E R35, desc[UR38][R2.64] ;  /* 0x0000002602237981 */ /* 0x002362000c1e1900 */
[----:B------:R-:W-:Y:S05]  /*1260*/  BRA `(.L_x_16) ;  /* 0x0000000000087947 */ /* 0x000fea0003800000 */
.L_x_17:
[----:B------:R-:W-:Y:S02]  /*1270*/  ULDC UR4, c[0x0][0x584] ;  /* 0x0001610000047ab9 */ /* 0x000fe40000000800 */
[----:B-1----:R-:W-:-:S07]  /*1280*/  IMAD.U32 R35, RZ, RZ, UR4 ;  /* 0x00000004ff237e24 */ /* 0x002fce000f8e00ff */
.L_x_16:
[----:B------:R-:W-:-:S13]  /*1290*/  LOP3.LUT P0, RZ, R8, 0xff, RZ, 0xc0, !PT ;  /* 0x000000ff08ff7812 */ /* 0x000fda000780c0ff */
[----:B------:R-:W-:Y:S05]  /*12a0*/  @!P0 EXIT ;  /* 0x000000000000894d */ /* 0x000fea0003800000 */
[----:B------:R-:W-:Y:S01]  /*12b0*/  ULDC.64 UR6, c[0x0][0x288] ;  /* 0x0000a20000067ab9 */ /* 0x000fe20000000a00 */
[----:B01----:R-:W-:Y:S01]  /*12c0*/  SHF.R.U32.HI R2, RZ, 0x1, R0 ;  /* 0x00000001ff027819 */ /* 0x003fe20000011600 */
[----:B------:R-:W-:Y:S01]  /*12d0*/  UIADD3 UR4, UR7, 0x3f, URZ ;  /* 0x0000003f07047890 */ /* 0x000fe2000fffe03f */
[----:B------:R-:W-:Y:S01]  /*12e0*/  SHF.R.U32.HI R0, RZ, 0x2, R41 ;  /* 0x00000002ff007819 */ /* 0x000fe20000011629 */
[----:B------:R-:W-:Y:S01]  /*12f0*/  IMAD.U32 R5, RZ, RZ, UR6 ;  /* 0x00000006ff057e24 */ /* 0x000fe2000f8e00ff */
[----:B------:R-:W-:Y:S01]  /*1300*/  LOP3.LUT R6, R6, 0x1, RZ, 0xc0, !PT ;  /* 0x0000000106067812 */ /* 0x000fe200078ec0ff */
[----:B------:R-:W-:Y:S01]  /*1310*/  USHF.R.S32.HI UR5, URZ, 0x1f, UR4 ;  /* 0x0000001f3f057899 */ /* 0x000fe20008011404 */
[----:B------:R-:W-:Y:S01]  /*1320*/  LOP3.LUT R33, R2, 0x30, RZ, 0xc0, !PT ;  /* 0x0000003002217812 */ /* 0x000fe200078ec0ff */
[----:B------:R-:W-:Y:S01]  /*1330*/  ULDC.64 UR6, c[0x0][0x5c8] ;  /* 0x0001720000067ab9 */ /* 0x000fe20000000a00 */
[----:B------:R-:W-:Y:S01]  /*1340*/  LOP3.LUT R0, R0, 0x7, RZ, 0xc0, !PT ;  /* 0x0000000700007812 */ /* 0x000fe200078ec0ff */
[----:B------:R-:W-:Y:S01]  /*1350*/  ULEA.HI UR5, UR5, UR4, URZ, 0x6 ;  /* 0x0000000405057291 */ /* 0x000fe2000f8f303f */
[----:B------:R-:W-:Y:S01]  /*1360*/  IMAD.SHL.U32 R7, R6, 0x40, RZ ;  /* 0x0000004006077824 */ /* 0x000fe200078e00ff */
[C---:B------:R-:W-:Y:S01]  /*1370*/  LOP3.LUT R40, R41.reuse, 0x3, RZ, 0xc0, !PT ;  /* 0x0000000329287812 */ /* 0x040fe200078ec0ff */
[----:B------:R-:W-:Y:S01]  /*1380*/  ULDC UR4, c[0x0][0x284] ;  /* 0x0000a10000047ab9 */ /* 0x000fe20000000800 */
[----:B------:R-:W-:Y:S01]  /*1390*/  USHF.R.S32.HI UR43, URZ, 0x6, UR5 ;  /* 0x000000063f2b7899 */ /* 0x000fe20008011405 */
[-CC-:B------:R-:W-:Y:S01]  /*13a0*/  IADD3 R3, RZ, -R33.reuse, -R0.reuse ;  /* 0x80000021ff037210 */ /* 0x180fe20007ffe800 */
[----:B------:R-:W-:Y:S01]  /*13b0*/  IMAD.SHL.U32 R41, R41, 0x2, RZ ;  /* 0x0000000229297824 */ /* 0x000fe200078e00ff */
[----:B------:R-:W-:Y:S01]  /*13c0*/  LOP3.LUT R0, R7, 0x40, R0, 0xe2, !PT ;  /* 0x0000004007007812 */ /* 0x000fe200078ee200 */
[----:B------:R-:W-:Y:S01]  /*13d0*/  UISETP.LT.AND UP0, UPT, UR43, 0x1, UPT ;  /* 0x000000012b00788c */ /* 0x000fe2000bf01270 */
[----:B------:R-:W-:Y:S01]  /*13e0*/  IMAD R40, R40, -0x2, R5 ;  /* 0xfffffffe28287824 */ /* 0x000fe200078e0205 */
[----:B------:R-:W-:Y:S01]  /*13f0*/  LOP3.LUT R46, R16, 0x1, RZ, 0xfc, !PT ;  /* 0x00000001102e7812 */ /* 0x000fe200078efcff */
[----:B------:R-:W-:Y:S01]  /*1400*/  IMAD R3, R6, -0x40, R3 ;  /* 0xffffffc006037824 */ /* 0x000fe200078e0203 */
[----:B------:R-:W-:Y:S01]  /*1410*/  USEL UR46, UR43, 0x1, UP0 ;  /* 0x000000012b2e7887 */ /* 0x000fe20008000000 */
[----:B------:R-:W-:Y:S01]  /*1420*/  LOP3.LUT R32, R0, R33, RZ, 0xfc, !PT ;  /* 0x0000002100207212 */ /* 0x000fe200078efcff */
[----:B------:R-:W-:Y:S01]  /*1430*/  IMAD.MOV.U32 R33, RZ, RZ, RZ ;  /* 0x000000ffff217224 */ /* 0x000fe200078e00ff */
[----:B------:R-:W-:Y:S01]  /*1440*/  USHF.L.U64.HI UR44, UR6, 0x7, UR7 ;  /* 0x00000007062c7899 */ /* 0x000fe20008010207 */
[----:B------:R-:W-:Y:S01]  /*1450*/  VIADD R42, R3, UR4 ;  /* 0x00000004032a7c36 */ /* 0x000fe20008000000 */
[----:B------:R-:W-:-:S02]  /*1460*/  USHF.L.U32 UR45, UR6, 0x7, URZ ;  /* 0x00000007062d7899 */ /* 0x000fc4000800063f */
[----:B------:R-:W-:Y:S01]  /*1470*/  UIADD3 UR46, UR43, -UR46, URZ ;  /* 0x8000002e2b2e7290 */ /* 0x000fe2000fffe03f */
[----:B------:R-:W-:Y:S01]  /*1480*/  UMOV UR40, URZ ;  /* 0x0000003f00287c82 */ /* 0x000fe20008000000 */
[----:B------:R-:W-:-:S10]  /*1490*/  UMOV UR41, URZ ;  /* 0x0000003f00297c82 */ /* 0x000fd40008000000 */
.L_x_47:
[----:B------:R-:W0:Y:S01]  /*14a0*/  S2R R0, SR_TID.X ;  /* 0x0000000000007919 */ /* 0x000e220000002100 */
[----:B------:R-:W1:Y:S01]  /*14b0*/  S2UR UR7, SR_CgaCtaId ;  /* 0x00000000000779c3 */ /* 0x000e620000008800 */
[----:B------:R-:W-:Y:S02]  /*14c0*/  UMOV UR6, 0x400 ;  /* 0x0000040000067882 */ /* 0x000fe40000000000 */
[----:B-1----:R-:W-:Y:S01]  /*14d0*/  ULEA UR6, UR7, UR6, 0x18 ;  /* 0x0000000607067291 */ /* 0x002fe2000f8ec03f */
[----:B0-----:R-:W-:-:S04]  /*14e0*/  LOP3.LUT R0, R0, 0x80, RZ, 0xc0, !PT ;  /* 0x0000008000007812 */ /* 0x001fc800078ec0ff */
[----:B------:R-:W-:-:S06]  /*14f0*/  SHF.R.U32.HI R0, RZ, 0x7, R0 ;  /* 0x00000007ff007819 */ /* 0x000fcc0000011600 */
[----:B------:R-:W0:Y:S02]  /*1500*/  SHFL.IDX PT, R0, R0, RZ, 0x1f ;  /* 0x00001fff00007589 */ /* 0x000e2400000e0000 */
[----:B0-----:R-:W-:-:S13]  /*1510*/  R2UR UR4, R0 ;  /* 0x00000000000472ca */ /* 0x001fda00000e0000 */
[----:B------:R-:W-:-:S04]  /*1520*/  ULEA.HI UR5, UR4, UR4, URZ, 0x1 ;  /* 0x0000000404057291 */ /* 0x000fc8000f8f083f */
[----:B------:R-:W-:-:S04]  /*1530*/  ULOP3.LUT UR5, UR5, 0xffffe, URZ, 0xc0, !UPT ;  /* 0x000ffffe05057892 */ /* 0x000fc8000f8ec03f */
[----:B------:R-:W-:-:S03]  /*1540*/  UIADD3 UR5, UR4, -UR5, URZ ;  /* 0x8000000504057290 */ /* 0x000fc6000fffe03f */
[----:B------:R-:W-:Y:S01]  /*1550*/  ULDC UR4, c[0x0][0x28c] ;  /* 0x0000a30000047ab9 */ /* 0x000fe20000000800 */
[----:B------:R-:W-:Y:S01]  /*1560*/  ULEA UR5, UR5, UR6, 0xc ;  /* 0x0000000605057291 */ /* 0x000fe2000f8e603f */
[----:B------:R-:W-:-:S03]  /*1570*/  ISETP.LT.AND P0, PT, RZ, UR4, PT ;  /* 0x00000004ff007c0c */ /* 0x000fc6000bf01270 */
[----:B------:R-:W-:-:S04]  /*1580*/  UIADD3 UR5, UR5, 0x180, URZ ;  /* 0x0000018005057890 */ /* 0x000fc8000fffe03f */
[----:B------:R-:W-:-:S04]  /*1590*/  USHF.R.U32.HI UR5, URZ, 0x4, UR5 ;  /* 0x000000043f057899 */ /* 0x000fc80008011605 */
[----:B------:R-:W-:-:S04]  /*15a0*/  ULOP3.LUT UR5, UR5, 0x3fff, URZ, 0xc0, !UPT ;  /* 0x00003fff05057892 */ /* 0x000fc8000f8ec03f */
[----:B------:R-:W-:Y:S01]  /*15b0*/  ULOP3.LUT UR47, UR5, 0x10000, URZ, 0xfc, !UPT ;  /* 0x00010000052f7892 */ /* 0x000fe2000f8efc3f */
[----:B------:R-:W-:Y:S11]  /*15c0*/  @P0 BRA `(.L_x_18) ;  /* 0x0000000000400947 */ /* 0x000ff60003800000 */
[----:B------:R-:W-:Y:S01]  /*15d0*/  MOV R0, 0x0 ;  /* 0x0000000000007802 */ /* 0x000fe20000000f00 */
[----:B------:R-:W-:Y:S01]  /*15e0*/  ULDC.64 UR4, c[0x4][0x68] ;  /* 0x01001a0000047ab9 */ /* 0x000fe20000000a00 */
[----:B------:R-:W-:Y:S01]  /*15f0*/  ULDC.64 UR6, c[0x4][0x8] ;  /* 0x0100020000067ab9 */ /* 0x000fe20000000a00 */
[----:B------:R-:W-:Y:S01]  /*1600*/  IMAD.U32 R4, RZ, RZ, UR4 ;  /* 0x00000004ff047e24 */ /* 0x000fe2000f8e00ff */
[----:B------:R0:W1:Y:S01]  /*1610*/  LDC.64 R2, c[0x4][R0] ;  /* 0x0100000000027b82 */ /* 0x0000620000000a00 */
[----:B------:R-:W-:Y:S01]  /*1620*/  IMAD.U32 R5, RZ, RZ, UR5 ;  /* 0x00000005ff057e24 */ /* 0x000fe2000f8e00ff */
[----:B------:R-:W-:Y:S01]  /*1630*/  ULDC.64 UR4, c[0x4][0x70] ;  /* 0x01001c0000047ab9 */ /* 0x000fe20000000a00 */
[----:B------:R-:W-:Y:S02]  /*1640*/  IMAD.U32 R10, RZ, RZ, UR6 ;  /* 0x00000006ff0a7e24 */ /* 0x000fe4000f8e00ff */
[----:B------:R-:W-:Y:S02]  /*1650*/  IMAD.U32 R6, RZ, RZ, UR4 ;  /* 0x00000004ff067e24 */ /* 0x000fe4000f8e00ff */
[----:B------:R-:W-:-:S02]  /*1660*/  IMAD.U32 R7, RZ, RZ, UR5 ;  /* 0x00000005ff077e24 */ /* 0x000fc4000f8e00ff */
[----:B------:R-:W-:Y:S02]  /*1670*/  IMAD.U32 R11, RZ, RZ, UR7 ;  /* 0x00000007ff0b7e24 */ /* 0x000fe4000f8e00ff */
[----:B------:R-:W-:Y:S02]  /*1680*/  IMAD.MOV.U32 R8, RZ, RZ, 0x1e1 ;  /* 0x000001e1ff087424 */ /* 0x000fe400078e00ff */
[----:B------:R-:W-:Y:S02]  /*1690*/  IMAD.MOV.U32 R12, RZ, RZ, 0x1 ;  /* 0x00000001ff0c7424 */ /* 0x000fe400078e00ff */
[----:B0-----:R-:W-:-:S07]  /*16a0*/  IMAD.MOV.U32 R13, RZ, RZ, RZ ;  /* 0x000000ffff0d7224 */ /* 0x001fce00078e00ff */
[----:B------:R-:W-:-:S07]  /*16b0*/  LEPC R20, `(.L_x_18) ;  /* 0x000000001014794e */ /* 0x000fce0000000000 */
[----:B-1---5:R-:W-:Y:S05]  /*16c0*/  CALL.ABS.NOINC R2 ;  /* 0x0000000002007343 */ /* 0x022fea0003c00000 */
.L_x_18:
[----:B------:R-:W-:-:S13]  /*16d0*/  ISETP.NE.AND P0, PT, R46, 0x3, PT ;  /* 0x000000032e00780c */ /* 0x000fda0003f05270 */
[----:B------:R-:W-:Y:S05]  /*16e0*/  @!P0 BRA `(.L_x_19) ;  /* 0x0000000000048947 */ /* 0x000fea0003800000 */
[----:B------:R-:W-:Y:S01]  /*16f0*/  BPT.TRAP 0x1 ;  /* 0x000000040000795c */ /* 0x000fe20000300000 */
.L_x_19:
[----:B------:R-:W0:Y:S01]  /*1700*/  S2UR UR5, SR_CgaCtaId ;  /* 0x00000000000579c3 */ /* 0x000e220000008800 */
[----:B------:R-:W-:Y:S01]  /*1710*/  UMOV UR4, 0x400 ;  /* 0x0000040000047882 */ /* 0x000fe20000000000 */
[----:B------:R-:W-:Y:S02]  /*1720*/  IMAD.U32 R0, RZ, RZ, UR40 ;  /* 0x00000028ff007e24 */ /* 0x000fe4000f8e00ff */
[----:B------:R-:W-:-:S03]  /*1730*/  IMAD.U32 R2, RZ, RZ, UR41 ;  /* 0x00000029ff027e24 */ /* 0x000fc6000f8e00ff */
[----:B------:R-:W-:Y:S01]  /*1740*/  SHF.L.U32 R0, R0, 0x1f, RZ ;  /* 0x0000001f00007819 */ /* 0x000fe200000006ff */
[----:B0-----:R-:W-:-:S06]  /*1750*/  ULEA UR4, UR5, UR4, 0x18 ;  /* 0x0000000405047291 */ /* 0x001fcc000f8ec03f */
[----:B------:R-:W-:-:S04]  /*1760*/  IMAD.U32 R5, RZ, RZ, UR4 ;  /* 0x00000004ff057e24 */ /* 0x000fc8000f8e00ff */
[----:B------:R-:W-:-:S04]  /*1770*/  IMAD R3, R2, 0x8, R5 ;  /* 0x0000000802037824 */ /* 0x000fc800078e0205 */
[----:B------:R0:W1:Y:S01]  /*1780*/  SYNCS.PHASECHK.TRANS64.TRYWAIT P1, [R3+URZ], R0 ;  /* 0x00000000030075a7 */ /* 0x000062000802017f */
[----:B------:R-:W-:Y:S05]  /*1790*/  @!P0 BRA `(.L_x_20) ;  /* 0x0000000000048947 */ /* 0x000fea0003800000 */
[----:B------:R-:W-:Y:S01]  /*17a0*/  BPT.TRAP 0x1 ;  /* 0x000000040000795c */ /* 0x000fe20000300000 */
.L_x_20:
[----:B------:R-:W-:-:S05]  /*17b0*/  IMAD.U32 R2, RZ, RZ, UR46 ;  /* 0x0000002eff027e24 */ /* 0x000fca000f8e00ff */
[----:B------:R-:W-:Y:S01]  /*17c0*/  ISETP.GE.AND P2, PT, R2, 0x1, PT ;  /* 0x000000010200780c */ /* 0x000fe20003f46270 */
[----:B-1----:R-:W-:-:S12]  /*17d0*/  @P1 BRA `(.L_x_21) ;  /* 0x0000000000081947 */ /* 0x002fd80003800000 */
[----:B------:R-:W1:Y:S02]  /*17e0*/  SYNCS.PHASECHK.TRANS64.TRYWAIT P1, [R3+URZ], R0 ;  /* 0x00000000030075a7 */ /* 0x000e64000802017f */
[----:B-1----:R-:W-:Y:S05]  /*17f0*/  @!P1 BRA `(.L_x_22) ;  /* 0x0000003800489947 */ /* 0x002fea0003800000 */
.L_x_21:
[----:B------:R-:W-:Y:S05]  /*1800*/  WARPSYNC.ALL ;  /* 0x0000000000007948 */ /* 0x000fea0003800000 */
[----:B------:R-:W-:Y:S01]  /*1810*/  R2UR UR4, R5 ;  /* 0x00000000050472ca */ /* 0x000fe200000e0000 */
[----:B------:R-:W-:Y:S01]  /*1820*/  UIMAD UR6, UR41, 0x600, UR47 ;  /* 0x00000600290678a4 */ /* 0x000fe2000f8e022f */
[----:B------:R-:W-:Y:S01]  /*1830*/  WARPGROUP.ARRIVE ;  /* 0x00000000000079c5 */ /* 0x000fe20000000000 */
[----:B------:R-:W-:Y:S01]  /*1840*/  UMOV UR9, 0x80000020 ;  /* 0x8000002000097882 */ /* 0x000fe20000000000 */
[----:B------:R-:W-:Y:S01]  /*1850*/  UMOV UR11, 0x80000000 ;  /* 0x80000000000b7882 */ /* 0x000fe20000000000 */
[----:B------:R-:W-:-:S02]  /*1860*/  UIADD3 UR7, UR6, 0x200, URZ ;  /* 0x0000020006077890 */ /* 0x000fc4000fffe03f */
[----:B------:R-:W-:Y:S02]  /*1870*/  UIADD3 UR12, UR6, 0x400, URZ ;  /* 0x00000400060c7890 */ /* 0x000fe4000fffe03f */
[----:B------:R-:W-:-:S04]  /*1880*/  UMOV UR8, UR6 ;  /* 0x0000000600087c82 */ /* 0x000fc80008000000 */
[----:B------:R-:W-:-:S04]  /*1890*/  UIADD3 UR4, UR4, 0x36180, URZ ;  /* 0x0003618004047890 */ /* 0x000fc8000fffe03f */
[----:B------:R-:W-:-:S04]  /*18a0*/  USHF.R.U32.HI UR4, URZ, 0x4, UR4 ;  /* 0x000000043f047899 */ /* 0x000fc80008011604 */
[----:B------:R-:W-:-:S04]  /*18b0*/  ULOP3.LUT UR4, UR4, 0x3fff, URZ, 0xc0, !UPT ;  /* 0x00003fff04047892 */ /* 0x000fc8000f8ec03f */
[----:B------:R-:W-:-:S04]  /*18c0*/  ULOP3.LUT UR4, UR4, 0x10000, URZ, 0xfc, !UPT ;  /* 0x0001000004047892 */ /* 0x000fc8000f8efc3f */
[----:B------:R-:W-:-:S07]  /*18d0*/  ULEA UR5, UR41, UR4, 0x5 ;  /* 0x0000000429057291 */ /* 0x000fce000f8e283f */
[----:B------:R-:W-:Y:S02]  /*18e0*/  UMOV UR10, UR5 ;  /* 0x00000005000a7c82 */ /* 0x000fe40008000000 */
[----:B------:R-:W-:Y:S01]  /*18f0*/  IGMMA.64x8x32.S8.S8 R36, gdesc[UR8], RZ, !UPT, gsb0 ;  /* 0x00000000082479f1 */ /* 0x000fe2000c0410ff */
[----:B------:R-:W-:Y:S01]  /*1900*/  UMOV UR8, UR7 ;  /* 0x0000000700087c82 */ /* 0x000fe20008000000 */
[----:B------:R-:W-:Y:S01]  /*1910*/  UMOV UR9, 0x80000020 ;  /* 0x8000002000097882 */ /* 0x000fe20000000000 */
[----:B------:R-:W-:Y:S02]  /*1920*/  WARPGROUP.DEPBAR.LE gsb0, 0x0 ;  /* 0x00008000000079c5 */ /* 0x000fe40000010000 */
[----:B------:R-:W-:-:S06]  /*1930*/  WARPGROUP.ARRIVE ;  /* 0x00000000000079c5 */ /* 0x000fcc0000000000 */
[----:B------:R-:W-:Y:S01]  /*1940*/  IGMMA.64x8x32.S8.S8 R28, gdesc[UR8], RZ, !UPT, gsb0 ;  /* 0x00000000081c79f1 */ /* 0x000fe2000c0410ff */
[----:B------:R-:W-:Y:S01]  /*1950*/  UMOV UR8, UR12 ;  /* 0x0000000c00087c82 */ /* 0x000fe20008000000 */
[----:B------:R-:W-:Y:S01]  /*1960*/  UMOV UR9, 0x80000020 ;  /* 0x8000002000097882 */ /* 0x000fe20000000000 */
[----:B------:R-:W-:Y:S02]  /*1970*/  WARPGROUP.DEPBAR.LE gsb0, 0x0 ;  /* 0x00008000000079c5 */ /* 0x000fe40000010000 */
[----:B------:R-:W-:-:S06]  /*1980*/  WARPGROUP.ARRIVE ;  /* 0x00000000000079c5 */ /* 0x000fcc0000000000 */
[----:B------:R-:W-:Y:S01]  /*1990*/  IGMMA.64x8x32.S8.S8 R24, gdesc[UR8], RZ, !UPT, gsb0 ;  /* 0x00000000081879f1 */ /* 0x000fe2000c0410ff */
[----:B------:R-:W-:Y:S02]  /*19a0*/  UIADD3 UR8, UR6, 0x2, URZ ;  /* 0x0000000206087890 */ /* 0x000fe4000fffe03f */
[----:B------:R-:W-:Y:S01]  /*19b0*/  UIADD3 UR10, UR5, 0x2, URZ ;  /* 0x00000002050a7890 */ /* 0x000fe2000fffe03f */
[----:B------:R-:W-:Y:S01]  /*19c0*/  UMOV UR9, 0x80000020 ;  /* 0x8000002000097882 */ /* 0x000fe20000000000 */
[----:B------:R-:W-:Y:S01]  /*19d0*/  UMOV UR11, 0x80000000 ;  /* 0x80000000000b7882 */ /* 0x000fe20000000000 */
[----:B------:R-:W-:Y:S02]  /*19e0*/  UIADD3 UR5, UR6, 0x202, URZ ;  /* 0x0000020206057890 */ /* 0x000fe4000fffe03f */
[----:B------:R-:W-:Y:S01]  /*19f0*/  UIADD3 UR6, UR6, 0x402, URZ ;  /* 0x0000040206067890 */ /* 0x000fe2000fffe03f */
[----:B------:R-:W-:Y:S02]  /*1a00*/  WARPGROUP.DEPBAR.LE gsb0, 0x0 ;  /* 0x00008000000079c5 */ /* 0x000fe40000010000 */
[----:B------:R-:W-:-:S06]  /*1a10*/  WARPGROUP.ARRIVE ;  /* 0x00000000000079c5 */ /* 0x000fcc0000000000 */
[----:B------:R-:W-:Y:S01]  /*1a20*/  IGMMA.64x8x32.S8.S8 R36, gdesc[UR8], R36, gsb0 ;  /* 0x00000000082479f1 */ /* 0x000fe20008041024 */
[----:B------:R-:W-:Y:S01]  /*1a30*/  UMOV UR8, UR5 ;  /* 0x0000000500087c82 */ /* 0x000fe20008000000 */
[----:B------:R-:W-:Y:S01]  /*1a40*/  UMOV UR9, 0x80000020 ;  /* 0x8000002000097882 */ /* 0x000fe20000000000 */
[----:B------:R-:W-:Y:S02]  /*1a50*/  WARPGROUP.DEPBAR.LE gsb0, 0x0 ;  /* 0x00008000000079c5 */ /* 0x000fe40000010000 */
[----:B------:R-:W-:-:S06]  /*1a60*/  WARPGROUP.ARRIVE ;  /* 0x00000000000079c5 */ /* 0x000fcc0000000000 */
[----:B------:R-:W-:Y:S01]  /*1a70*/  IGMMA.64x8x32.S8.S8 R28, gdesc[UR8], R28, gsb0 ;  /* 0x00000000081c79f1 */ /* 0x000fe2000804101c */
[----:B------:R-:W-:Y:S01]  /*1a80*/  UMOV UR8, UR6 ;  /* 0x0000000600087c82 */ /* 0x000fe20008000000 */
[----:B------:R-:W-:Y:S01]  /*1a90*/  UMOV UR9, 0x80000020 ;  /* 0x8000002000097882 */ /* 0x000fe20000000000 */
[----:B------:R-:W-:Y:S02]  /*1aa0*/  WARPGROUP.DEPBAR.LE gsb0, 0x0 ;  /* 0x00008000000079c5 */ /* 0x000fe40000010000 */
[----:B------:R-:W-:-:S06]  /*1ab0*/  WARPGROUP.ARRIVE ;  /* 0x00000000000079c5 */ /* 0x000fcc0000000000 */
[----:B------:R-:W-:Y:S03]  /*1ac0*/  IGMMA.64x8x32.S8.S8 R24, gdesc[UR8], R24, gsb0 ;  /* 0x00000000081879f1 */ /* 0x000fe60008041018 */
[----:B------:R-:W-:Y:S02]  /*1ad0*/  WARPGROUP.DEPBAR.LE gsb0, 0x0 ;  /* 0x00008000000079c5 */ /* 0x000fe40000010000 */
[----:B------:R-:W-:Y:S05]  /*1ae0*/  @!P2 BRA `(.L_x_23) ;  /* 0x000000040050a947 */ /* 0x000fea0003800000 */
[----:B------:R-:W-:Y:S01]  /*1af0*/  UIADD3 UR5, UR41, 0x1, URZ ;  /* 0x0000000129057890 */ /* 0x000fe2000fffe03f */
[----:B01----:R-:W-:Y:S02]  /*1b00*/  IMAD.U32 R0, RZ, RZ, UR46 ;  /* 0x0000002eff007e24 */ /* 0x003fe4000f8e00ff */
[----:B------:R-:W-:Y:S01]  /*1b10*/  IMAD.U32 R2, RZ, RZ, UR41 ;  /* 0x00000029ff027e24 */ /* 0x000fe2000f8e00ff */
[----:B------:R-:W-:-:S04]  /*1b20*/  UISETP.NE.AND UP0, UPT, UR5, 0x9, UPT ;  /* 0x000000090500788c */ /* 0x000fc8000bf05270 */
[----:B------:R-:W-:Y:S02]  /*1b30*/  USEL UR6, URZ, 0x1, UP0 ;  /* 0x000000013f067887 */ /* 0x000fe40008000000 */
[----:B------:R-:W-:Y:S02]  /*1b40*/  USEL UR5, UR5, URZ, UP0 ;  /* 0x0000003f05057287 */ /* 0x000fe40008000000 */
[----:B------:R-:W-:-:S06]  /*1b50*/  ULOP3.LUT UR6, UR40, UR6, URZ, 0x3c, !UPT ;  /* 0x0000000628067292 */ /* 0x000fcc000f8e3c3f */
[----:B------:R-:W-:-:S07]  /*1b60*/  IMAD.U32 R7, RZ, RZ, UR6 ;  /* 0x00000006ff077e24 */ /* 0x000fce000f8e00ff */
.L_x_30:
[----:B------:R-:W-:Y:S05]  /*1b70*/  @!P0 BRA `(.L_x_24) ;  /* 0x0000000000048947 */ /* 0x000fea0003800000 */
[----:B------:R-:W-:Y:S01]  /*1b80*/  BPT.TRAP 0x1 ;  /* 0x000000040000795c */ /* 0x000fe20000300000 */
.L_x_24:
[----:B------:R-:W0:Y:S01]  /*1b90*/  S2UR UR7, SR_CgaCtaId ;  /* 0x00000000000779c3 */ /* 0x000e220000008800 */
[----:B------:R-:W-:Y:S01]  /*1ba0*/  UMOV UR6, 0x400 ;  /* 0x0000040000067882 */ /* 0x000fe20000000000 */
[----:B------:R-:W-:Y:S01]  /*1bb0*/  IMAD.U32 R6, RZ, RZ, UR5 ;  /* 0x00000005ff067e24 */ /* 0x000fe2000f8e00ff */
[----:B------:R-:W-:Y:S01]  /*1bc0*/  SHF.L.U32 R4, R7, 0x1f, RZ ;  /* 0x0000001f07047819 */ /* 0x000fe200000006ff */
[----:B0-----:R-:W-:-:S06]  /*1bd0*/  ULEA UR6, UR7, UR6, 0x18 ;  /* 0x0000000607067291 */ /* 0x001fcc000f8ec03f */
[----:B------:R-:W-:-:S04]  /*1be0*/  IMAD.U32 R5, RZ, RZ, UR6 ;  /* 0x00000006ff057e24 */ /* 0x000fc8000f8e00ff */
[----:B------:R-:W-:-:S04]  /*1bf0*/  IMAD R3, R6, 0x8, R5 ;  /* 0x0000000806037824 */ /* 0x000fc800078e0205 */
[----:B------:R0:W1:Y:S01]  /*1c00*/  SYNCS.PHASECHK.TRANS64.TRYWAIT P1, [R3+URZ], R4 ;  /* 0x00000004030075a7 */ /* 0x000062000802017f */
[----:B------:R-:W-:Y:S05]  /*1c10*/  @!P0 BRA `(.L_x_25) ;  /* 0x0000000000048947 */ /* 0x000fea0003800000 */
[----:B------:R-:W-:Y:S01]  /*1c20*/  BPT.TRAP 0x1 ;  /* 0x000000040000795c */ /* 0x000fe20000300000 */
.L_x_25:
[----:B-1----:R-:W-:Y:S05]  /*1c30*/  @P1 BRA `(.L_x_26) ;  /* 0x0000000000081947 */ /* 0x002fea0003800000 */
[----:B------:R-:W1:Y:S02]  /*1c40*/  SYNCS.PHASECHK.TRANS64.TRYWAIT P1, [R3+URZ], R4 ;  /* 0x00000004030075a7 */ /* 0x000e64000802017f */
[----:B-1----:R-:W-:Y:S05]  /*1c50*/  @!P1 BRA `(.L_x_27) ;  /* 0x0000003400449947 */ /* 0x002fea0003800000 */
.L_x_26:
[----:B------:R-:W-:Y:S01]  /*1c60*/  ULEA UR6, UR5, UR4, 0x5 ;  /* 0x0000000405067291 */ /* 0x000fe2000f8e283f */
[----:B------:R-:W-:Y:S01]  /*1c70*/  WARPGROUP.ARRIVE ;  /* 0x00000000000079c5 */ /* 0x000fe20000000000 */
[----:B------:R-:W-:Y:S01]  /*1c80*/  UIMAD UR7, UR5, 0x600, UR47 ;  /* 0x00000600050778a4 */ /* 0x000fe2000f8e022f */
[----:B------:R-:W-:Y:S01]  /*1c90*/  UMOV UR11, 0x80000000 ;  /* 0x80000000000b7882 */ /* 0x000fe20000000000 */
[----:B------:R-:W-:Y:S02]  /*1ca0*/  UMOV UR9, 0x80000020 ;  /* 0x8000002000097882 */ /* 0x000fe40000000000 */
[----:B------:R-:W-:Y:S01]  /*1cb0*/  UIADD3 UR12, UR7, 0x200, URZ ;  /* 0x00000200070c7890 */ /* 0x000fe2000fffe03f */
[----:B------:R-:W-:Y:S02]  /*1cc0*/  UMOV UR10, UR6 ;  /* 0x00000006000a7c82 */ /* 0x000fe40008000000 */
[----:B------:R-:W-:Y:S01]  /*1cd0*/  UMOV UR8, UR7 ;  /* 0x0000000700087c82 */ /* 0x000fe20008000000 */
[----:B------:R-:W-:Y:S01]  /*1ce0*/  UIADD3 UR13, UR7, 0x400, URZ ;  /* 0x00000400070d7890 */ /* 0x000fe2000fffe03f */
[----:B------:R-:W-:Y:S01]  /*1cf0*/  IGMMA.64x8x32.S8.S8 R36, gdesc[UR8], R36, gsb0 ;  /* 0x00000000082479f1 */ /* 0x000fe20008041024 */
[----:B------:R-:W-:Y:S01]  /*1d00*/  UMOV UR9, 0x80000020 ;  /* 0x8000002000097882 */ /* 0x000fe20000000000 */
[----:B------:R-:W-:Y:S01]  /*1d10*/  UMOV UR8, UR12 ;  /* 0x0000000c00087c82 */ /* 0x000fe20008000000 */
[----:B------:R-:W-:-:S02]  /*1d20*/  WARPGROUP.DEPBAR.LE gsb0, 0x0 ;  /* 0x00008000000079c5 */ /* 0x000fc40000010000 */
[----:B------:R-:W-:-:S06]  /*1d30*/  WARPGROUP.ARRIVE ;  /* 0x00000000000079c5 */ /* 0x000fcc0000000000 */
[----:B------:R-:W-:Y:S01]  /*1d40*/  IGMMA.64x8x32.S8.S8 R28, gdesc[UR8], R28, gsb0 ;  /* 0x00000000081c79f1 */ /* 0x000fe2000804101c */
[----:B------:R-:W-:Y:S01]  /*1d50*/  UMOV UR8, UR13 ;  /* 0x0000000d00087c82 */ /* 0x000fe20008000000 */
[----:B------:R-:W-:Y:S01]  /*1d60*/  UMOV UR9, 0x80000020 ;  /* 0x8000002000097882 */ /* 0x000fe20000000000 */
[----:B------:R-:W-:Y:S02]  /*1d70*/  WARPGROUP.DEPBAR.LE gsb0, 0x0 ;  /* 0x00008000000079c5 */ /* 0x000fe40000010000 */
[----:B------:R-:W-:-:S06]  /*1d80*/  WARPGROUP.ARRIVE ;  /* 0x00000000000079c5 */ /* 0x000fcc0000000000 */
[----:B------:R-:W-:Y:S01]  /*1d90*/  IGMMA.64x8x32.S8.S8 R24, gdesc[UR8], R24, gsb0 ;  /* 0x00000000081879f1 */ /* 0x000fe20008041018 */
        /* <DEDUP_REMOVED lines=21> */
[----:B------:R-:W-:Y:S01]  /*1ef0*/  BPT.TRAP 0x1 ;  /* 0x000000040000795c */ /* 0x000fe20000300000 */
.L_x_28:
[----:B------:R-:W-:-:S13]  /*1f00*/  ISETP.NE.AND P1, PT, R23, RZ, PT ;  /* 0x000000ff1700720c */ /* 0x000fda0003f25270 */
[----:B01----:R-:W-:-:S04]  /*1f10*/  @P1 IMAD R3, R2, 0x8, R5 ;  /* 0x0000000802031824 */ /* 0x003fc800078e0205 */
[----:B------:R-:W-:-:S05]  /*1f20*/  @P1 VIADD R3, R3, 0x48 ;  /* 0x0000004803031836 */ /* 0x000fca0000000000 */
[----:B------:R-:W-:-:S04]  /*1f30*/  @P1 PRMT R3, R22, 0x654, R3 ;  /* 0x0000065416031816 */ /* 0x000fc80000000003 */
[----:B------:R0:W-:Y:S01]  /*1f40*/  @P1 SYNCS.ARRIVE.TRANS64.RED.A1T0 RZ, [R3+URZ], RZ ;  /* 0x000000ff03ff19a7 */ /* 0x0001e2000810043f */
[----:B------:R-:W-:-:S13]  /*1f50*/  ISETP.GT.U32.AND P1, PT, R16, 0x1, PT ;  /* 0x000000011000780c */ /* 0x000fda0003f24070 */
[----:B0-----:R-:W-:Y:S05]  /*1f60*/  @P1 BRA `(.L_x_29) ;  /* 0x0000000000041947 */ /* 0x001fea0003800000 */
[----:B------:R-:W-:Y:S01]  /*1f70*/  BPT.TRAP 0x1 ;  /* 0x000000040000795c */ /* 0x000fe20000300000 */
.L_x_29:
[----:B------:R-:W-:Y:S01]  /*1f80*/  UIADD3 UR5, UR5, 0x1, URZ ;  /* 0x0000000105057890 */ /* 0x000fe2000fffe03f */
[----:B------:R-:W-:Y:S01]  /*1f90*/  ISETP.GT.AND P2, PT, R0, 0x1, PT ;  /* 0x000000010000780c */ /* 0x000fe20003f44270 */
[----:B------:R-:W-:Y:S02]  /*1fa0*/  VIADD R2, R2, 0x1 ;  /* 0x0000000102027836 */ /* 0x000fe40000000000 */
[----:B------:R-:W-:Y:S01]  /*1fb0*/  UISETP.NE.AND UP0, UPT, UR5, 0x9, UPT ;  /* 0x000000090500788c */ /* 0x000fe2000bf05270 */
[----:B------:R-:W-:Y:S02]  /*1fc0*/  VIADD R0, R0, 0xffffffff ;  /* 0xffffffff00007836 */ /* 0x000fe40000000000 */
[C---:B------:R-:W-:Y:S01]  /*1fd0*/  ISETP.NE.AND P1, PT, R2.reuse, 0x9, PT ;  /* 0x000000090200780c */ /* 0x040fe20003f25270 */
[----:B------:R-:W-:Y:S02]  /*1fe0*/  USEL UR6, URZ, 0x1, UP0 ;  /* 0x000000013f067887 */ /* 0x000fe40008000000 */
[----:B------:R-:W-:Y:S01]  /*1ff0*/  USEL UR5, UR5, URZ, UP0 ;  /* 0x0000003f05057287 */ /* 0x000fe20008000000 */
[----:B------:R-:W-:-:S03]  /*2000*/  SEL R2, R2, RZ, P1 ;  /* 0x000000ff02027207 */ /* 0x000fc60000800000 */
[----:B------:R-:W-:Y:S01]  /*2010*/  LOP3.LUT R7, R7, UR6, RZ, 0x3c, !PT ;  /* 0x0000000607077c12 */ /* 0x000fe2000f8e3cff */
[----:B------:R-:W-:Y:S07]  /*2020*/  @P2 BRA `(.L_x_30) ;  /* 0xfffffff800d02947 */ /* 0x000fee000383ffff */
.L_x_23:
[----:B01----:R-:W0:Y:S02]  /*2030*/  LDC R0, c[0x0][0x28c] ;  /* 0x0000a300ff007b82 */ /* 0x003e240000000800 */
[----:B0-----:R-:W-:-:S13]  /*2040*/  ISETP.GE.AND P1, PT, R0, 0x1, PT ;  /* 0x000000010000780c */ /* 0x001fda0003f26270 */
[----:B------:R-:W-:Y:S05]  /*2050*/  @!P1 BRA `(.L_x_31) ;  /* 0x0000000000449947 */ /* 0x000fea0003800000 */
[----:B------:R-:W-:Y:S05]  /*2060*/  @!P0 BRA `(.L_x_32) ;  /* 0x0000000000048947 */ /* 0x000fea0003800000 */
[----:B------:R-:W-:Y:S01]  /*2070*/  BPT.TRAP 0x1 ;  /* 0x000000040000795c */ /* 0x000fe20000300000 */
.L_x_32:
[----:B------:R-:W-:-:S13]  /*2080*/  ISETP.NE.AND P0, PT, R23, RZ, PT ;  /* 0x000000ff1700720c */ /* 0x000fda0003f05270 */
[----:B------:R-:W-:-:S05]  /*2090*/  VOTEU.ANY UP0, P0 ;  /* 0x00000000003f7886 */ /* 0x000fca0000000100 */
[----:B------:R-:W-:-:S06]  /*20a0*/  @UP0 UIADD3 UR4, UR46, UR41, URZ ;  /* 0x000000292e040290 */ /* 0x000fcc000fffe03f */
[----:B------:R-:W-:Y:S02]  /*20b0*/  IMAD.U32 R2, RZ, RZ, UR4 ;  /* 0x00000004ff027e24 */ /* 0x000fe4000f8e00ff */
[----:B------:R-:W-:Y:S02]  /*20c0*/  IMAD.U32 R7, RZ, RZ, UR4 ;  /* 0x00000004ff077e24 */ /* 0x000fe4000f8e00ff */
[----:B------:R-:W-:-:S05]  /*20d0*/  @P0 IMAD.WIDE.U32 R2, R2, 0x38e38e39, RZ ;  /* 0x38e38e3902020825 */ /* 0x000fca00078e00ff */
[----:B------:R-:W-:-:S05]  /*20e0*/  @P0 SHF.R.U32.HI R0, RZ, 0x1, R3 ;  /* 0x00000001ff000819 */ /* 0x000fca0000011603 */
[----:B------:R-:W-:-:S04]  /*20f0*/  @P0 IMAD R0, R0, -0x9, R7 ;  /* 0xfffffff700000824 */ /* 0x000fc800078e0207 */
[----:B------:R-:W-:-:S04]  /*2100*/  @P0 IMAD R0, R0, 0x8, R5 ;  /* 0x0000000800000824 */ /* 0x000fc800078e0205 */
[----:B------:R-:W-:-:S05]  /*2110*/  @P0 VIADD R3, R0, 0x48 ;  /* 0x0000004800030836 */ /* 0x000fca0000000000 */
[----:B------:R-:W-:-:S04]  /*2120*/  @P0 PRMT R3, R22, 0x654, R3 ;  /* 0x0000065416030816 */ /* 0x000fc80000000003 */
[----:B------:R0:W-:Y:S01]  /*2130*/  @P0 SYNCS.ARRIVE.TRANS64.RED.A1T0 RZ, [R3+URZ], RZ ;  /* 0x000000ff03ff09a7 */ /* 0x0001e2000810043f */
[----:B------:R-:W-:-:S13]  /*2140*/  ISETP.GT.U32.AND P0, PT, R16, 0x1, PT ;  /* 0x000000011000780c */ /* 0x000fda0003f04070 */
[----:B0-----:R-:W-:Y:S05]  /*2150*/  @P0 BRA `(.L_x_31) ;  /* 0x0000000000040947 */ /* 0x001fea0003800000 */
[----:B------:R-:W-:Y:S01]  /*2160*/  BPT.TRAP 0x1 ;  /* 0x000000040000795c */ /* 0x000fe20000300000 */
.L_x_31:
[----:B------:R-:W-:Y:S01]  /*2170*/  IMAD.SHL.U32 R10, R45, 0x8, RZ ;  /* 0x000000082d0a7824 */ /* 0x000fe200078e00ff */
[----:B------:R-:W-:Y:S01]  /*2180*/  UIADD3 UR41, UR43, UR41, URZ ;  /* 0x000000292b297290 */ /* 0x000fe2000fffe03f */
[----:B------:R-:W-:Y:S01]  /*2190*/  IMAD R11, R47, 0x180, RZ ;  /* 0x000001802f0b7824 */ /* 0x000fe200078e02ff */
[----:B------:R-:W-:Y:S01]  /*21a0*/  ULDC UR7, c[0x0][0x288] ;  /* 0x0000a20000077ab9 */ /* 0x000fe20000000800 */
[----:B------:R-:W-:Y:S01]  /*21b0*/  ULDC UR10, c[0x0][0x284] ;  /* 0x0000a100000a7ab9 */ /* 0x000fe20000000800 */
[----:B------:R-:W-:Y:S01]  /*21c0*/  UISETP.GT.U32.AND UP0, UPT, UR41, 0x8, UPT ;  /* 0x000000082900788c */ /* 0x000fe2000bf04070 */
[C---:B------:R-:W-:Y:S01]  /*21d0*/  ISETP.GE.AND P0, PT, R10.reuse, UR7, PT ;  /* 0x000000070a007c0c */ /* 0x040fe2000bf06270 */
[----:B------:R-:W-:Y:S01]  /*21e0*/  UISETP.GE.U32.AND UP1, UPT, UR43, 0x9, UPT ;  /* 0x000000092b00788c */ /* 0x000fe2000bf26070 */
[----:B------:R-:W-:Y:S01]  /*21f0*/  SHF.R.S32.HI R15, RZ, 0x1f, R49 ;  /* 0x0000001fff0f7819 */ /* 0x000fe20000011431 */
[----:B------:R-:W-:Y:S01]  /*2200*/  UISETP.LT.U32.AND UP0, UPT, UR43, 0x9, UP0 ;  /* 0x000000092b00788c */ /* 0x000fe20008701070 */
[----:B------:R-:W-:Y:S01]  /*2210*/  ISETP.GE.OR P0, PT, R11, UR10, P0 ;  /* 0x0000000a0b007c0c */ /* 0x000fe20008706670 */
[----:B------:R-:W-:Y:S01]  /*2220*/  UIMAD.WIDE.U32 UR4, UR41, 0x38e38e39, URZ ;  /* 0x38e38e39290478a5 */ /* 0x000fe2000f8e003f */
[----:B------:R-:W-:Y:S01]  /*2230*/  LOP3.LUT R6, R10, 0x6, R41, 0xf8, !PT ;  /* 0x000000060a067812 */ /* 0x000fe200078ef829 */
[----:B------:R-:W-:Y:S01]  /*2240*/  USEL UR6, URZ, 0x1, !UP0 ;  /* 0x000000013f067887 */ /* 0x000fe2000c000000 */
[----:B------:R-:W-:-:S02]  /*2250*/  ULDC.64 UR8, c[0x0][0x5d0] ;  /* 0x0001740000087ab9 */ /* 0x000fc40000000a00 */
[----:B------:R-:W-:Y:S01]  /*2260*/  SHF.R.S32.HI R7, RZ, 0x1f, R6 ;  /* 0x0000001fff077819 */ /* 0x000fe20000011406 */
[----:B------:R-:W-:Y:S01]  /*2270*/  IMAD R0, R15, UR8, RZ ;  /* 0x000000080f007c24 */ /* 0x000fe2000f8e02ff */
[----:B------:R-:W-:Y:S02]  /*2280*/  USHF.R.U32.HI UR4, URZ, 0x1, UR5 ;  /* 0x000000013f047899 */ /* 0x000fe40008011605 */
[----:B------:R-:W-:Y:S01]  /*2290*/  ULOP3.LUT UR40, UR40, UR6, URZ, 0x3c, !UPT ;  /* 0x0000000628287292 */ /* 0x000fe2000f8e3c3f */
[C---:B------:R-:W-:Y:S01]  /*22a0*/  IMAD R9, R49.reuse, UR9, R0 ;  /* 0x0000000931097c24 */ /* 0x040fe2000f8e0200 */
[----:B------:R-:W-:Y:S01]  /*22b0*/  UIMAD UR41, UR4, -0x9, UR41 ;  /* 0xfffffff7042978a4 */ /* 0x000fe2000f8e0229 */
[----:B------:R-:W-:Y:S01]  /*22c0*/  IMAD.WIDE.U32 R2, R49, UR8, R6 ;  /* 0x0000000831027c25 */ /* 0x000fe2000f8e0006 */
[----:B------:R-:W-:-:S03]  /*22d0*/  @UP1 ULOP3.LUT UR40, UR40, 0x1, UR4, 0x78, !UPT ;  /* 0x0000000128281892 */ /* 0x000fc6000f8e7804 */
[----:B------:R-:W-:Y:S02]  /*22e0*/  IMAD.IADD R9, R3, 0x1, R9 ;  /* 0x0000000103097824 */ /* 0x000fe400078e0209 */
[----:B------:R-:W-:Y:S02]  /*22f0*/  IMAD.MOV.U32 R0, RZ, RZ, -0x1 ;  /* 0xffffffffff007424 */ /* 0x000fe400078e00ff */
[----:B------:R-:W-:Y:S01]  /*2300*/  IMAD.MOV.U32 R8, RZ, RZ, R2 ;  /* 0x000000ffff087224 */ /* 0x000fe200078e0002 */
[----:B------:R-:W-:Y:S06]  /*2310*/  @P0 BRA `(.L_x_33) ;  /* 0x0000000c00dc0947 */ /* 0x000fec0003800000 */
[----:B------:R-:W0:Y:S01]  /*2320*/  LDC.64 R2, c[0x0][0x5c8] ;  /* 0x00017200ff027b82 */ /* 0x000e220000000a00 */
[----:B-----5:R-:W-:Y:S01]  /*2330*/  ISETP.NE.AND P0, PT, R35, RZ, PT ;  /* 0x000000ff2300720c */ /* 0x020fe20003f05270 */
[----:B------:R-:W-:Y:S01]  /*2340*/  IMAD.WIDE R4, R47, 0x180, R32 ;  /* 0x000001802f047825 */ /* 0x000fe200078e0220 */
[----:B------:R-:W-:Y:S03]  /*2350*/  BSSY B0, `(.L_x_33) ;  /* 0x00000f3000007945 */ /* 0x000fe60003800000 */
[----:B------:R-:W-:Y:S02]  /*2360*/  IMAD.IADD R48, R42, 0x1, -R11 ;  /* 0x000000012a307824 */ /* 0x000fe400078e0a0b */
[-C--:B0-----:R-:W-:Y:S02]  /*2370*/  IMAD R14, R5, R2.reuse, RZ ;  /* 0x00000002050e7224 */ /* 0x081fe400078e02ff */
[----:B------:R-:W-:-:S04]  /*2380*/  IMAD.WIDE.U32 R12, R4, R2, R8 ;  /* 0x00000002040c7225 */ /* 0x000fc800078e0008 */
[----:B------:R-:W-:-:S04]  /*2390*/  IMAD R9, R4, R3, R14 ;  /* 0x0000000304097224 */ /* 0x000fc800078e020e */
[----:B------:R-:W-:Y:S01]  /*23a0*/  IMAD.IADD R44, R13, 0x1, R9 ;  /* 0x000000010d2c7824 */ /* 0x000fe200078e0209 */
[----:B------:R-:W-:Y:S06]  /*23b0*/  @!P0 BRA `(.L_x_34) ;  /* 0x0000000800808947 */ /* 0x000fec0003800000 */
[----:B------:R-:W0:Y:S01]  /*23c0*/  LDC.64 R50, c[0x0][0x5b0] ;  /* 0x00016c00ff327b82 */ /* 0x000e220000000a00 */
[----:B------:R-:W-:Y:S01]  /*23d0*/  ULDC.64 UR4, c[0x0][0x5b8] ;  /* 0x00016e0000047ab9 */ /* 0x000fe20000000a00 */
[----:B------:R-:W-:Y:S01]  /*23e0*/  IMAD.IADD R54, R40, 0x1, -R10 ;  /* 0x0000000128367824 */ /* 0x000fe200078e0a0a */
[----:B------:R-:W-:Y:S01]  /*23f0*/  BSSY B1, `(.L_x_35) ;  /* 0x0000013000017945 */ /* 0x000fe20003800000 */
[----:B------:R-:W-:Y:S02]  /*2400*/  IMAD R8, R15, UR4, RZ ;  /* 0x000000040f087c24 */ /* 0x000fe4000f8e02ff */
[C---:B------:R-:W-:Y:S01]  /*2410*/  IMAD.WIDE.U32 R14, R49.reuse, UR4, R6 ;  /* 0x00000004310e7c25 */ /* 0x040fe2000f8e0006 */
[----:B------:R-:W-:Y:S01]  /*2420*/  ISETP.GE.AND P1, PT, R54, 0x1, PT ;  /* 0x000000013600780c */ /* 0x000fe20003f26270 */
[----:B------:R-:W1:Y:S02]  /*2430*/  LDC.64 R52, c[0x0][0x5a8] ;  /* 0x00016a00ff347b82 */ /* 0x000e640000000a00 */
[----:B------:R-:W-:Y:S01]  /*2440*/  IMAD R9, R49, UR5, R8 ;  /* 0x0000000531097c24 */ /* 0x000fe2000f8e0208 */
[----:B------:R-:W-:Y:S01]  /*2450*/  ISETP.LT.OR P2, PT, R48, 0x1, !P1 ;  /* 0x000000013000780c */ /* 0x000fe20004f41670 */
[----:B------:R-:W-:-:S02]  /*2460*/  IMAD.MOV.U32 R8, RZ, RZ, R14 ;  /* 0x000000ffff087224 */ /* 0x000fc400078e000e */
[----:B------:R-:W-:Y:S02]  /*2470*/  IMAD.IADD R9, R15, 0x1, R9 ;  /* 0x000000010f097824 */ /* 0x000fe400078e0209 */
[-C--:B0-----:R-:W-:Y:S01]  /*2480*/  IMAD R5, R5, R50.reuse, RZ ;  /* 0x0000003205057224 */ /* 0x081fe200078e02ff */
[----:B------:R-:W-:Y:S01]  /*2490*/  SHF.L.U64.HI R11, R50, 0x3, R51 ;  /* 0x00000003320b7819 */ /* 0x000fe20000010233 */
[----:B------:R-:W-:-:S04]  /*24a0*/  IMAD.WIDE.U32 R6, R4, R50, R8 ;  /* 0x0000003204067225 */ /* 0x000fc800078e0008 */
[----:B------:R-:W-:Y:S01]  /*24b0*/  IMAD R47, R4, R51, R5 ;  /* 0x00000033042f7224 */ /* 0x000fe200078e0205 */
[----:B-1----:R-:W-:Y:S01]  /*24c0*/  IADD3 R20, P0, R6, R52, RZ ;  /* 0x0000003406147210 */ /* 0x002fe20007f1e0ff */
[----:B------:R-:W-:-:S03]  /*24d0*/  IMAD.SHL.U32 R10, R50, 0x8, RZ ;  /* 0x00000008320a7824 */ /* 0x000fc600078e00ff */
[----:B------:R-:W-:Y:S01]  /*24e0*/  IADD3.X R21, R53, R7, R47, P0, !PT ;  /* 0x0000000735157210 */ /* 0x000fe200007fe42f */
[----:B------:R-:W-:Y:S01]  /*24f0*/  IMAD.WIDE.U32 R6, R4, R50, R10 ;  /* 0x0000003204067225 */ /* 0x000fe200078e000a */
[----:B------:R-:W-:Y:S07]  /*2500*/  @P2 BRA `(.L_x_36) ;  /* 0x0000000000042947 */ /* 0x000fee0003800000 */
[----:B------:R0:W5:Y:S02]  /*2510*/  LDG.E.U8 R43, desc[UR38][R20.64] ;  /* 0x00000026142b7981 */ /* 0x000164000c1e1100 */
.L_x_36:
[----:B------:R-:W-:Y:S05]  /*2520*/  BSYNC B1 ;  /* 0x0000000000017941 */ /* 0x000fea0003800000 */
.L_x_35:
[----:B-----5:R-:W-:Y:S01]  /*2530*/  LOP3.LUT R5, R43, 0xffff, RZ, 0xc0, !PT ;  /* 0x0000ffff2b057812 */ /* 0x020fe200078ec0ff */
[----:B------:R-:W-:Y:S01]  /*2540*/  ULDC.64 UR4, c[0x0][0x5c0] ;  /* 0x0001700000047ab9 */ /* 0x000fe20000000a00 */
[----:B------:R-:W-:Y:S01]  /*2550*/  IMAD.IADD R7, R47, 0x1, R7 ;  /* 0x000000012f077824 */ /* 0x000fe200078e0207 */
[----:B------:R-:W-:Y:S01]  /*2560*/  IADD3 R4, P0, R12, UR4, RZ ;  /* 0x000000040c047c10 */ /* 0x000fe2000ff1e0ff */
[----:B------:R-:W-:Y:S01]  /*2570*/  IMAD R55, R45, -0x8, R40 ;  /* 0xfffffff82d377824 */ /* 0x000fe200078e0228 */
[----:B------:R-:W-:Y:S01]  /*2580*/  PRMT R11, R5, 0x8880, RZ ;  /* 0x00008880050b7816 */ /* 0x000fe200000000ff */
[----:B------:R-:W-:Y:S01]  /*2590*/  IMAD.WIDE.U32 R12, R50, 0x78, R6 ;  /* 0x00000078320c7825 */ /* 0x000fe200078e0006 */
[----:B------:R-:W-:Y:S01]  /*25a0*/  IADD3.X R5, R44, UR5, RZ, P0, !PT ;  /* 0x000000052c057c10 */ /* 0x000fe200087fe4ff */
[----:B------:R-:W-:Y:S01]  /*25b0*/  BSSY B1, `(.L_x_37) ;  /* 0x0000010000017945 */ /* 0x000fe20003800000 */
[----:B------:R-:W-:Y:S01]  /*25c0*/  IADD3 R10, P4, P5, R14, R52, R6 ;  /* 0x000000340e0a7210 */ /* 0x000fe20007d9e006 */
[----:B------:R-:W-:Y:S01]  /*25d0*/  IMAD.MOV.U32 R44, RZ, RZ, R11 ;  /* 0x000000ffff2c7224 */ /* 0x000fe200078e000b */
[----:B------:R-:W-:Y:S01]  /*25e0*/  ISETP.GE.AND P0, PT, R55, 0x2, PT ;  /* 0x000000023700780c */ /* 0x000fe20003f06270 */
[----:B------:R-:W-:Y:S01]  /*25f0*/  IMAD R49, R51, 0x78, RZ ;  /* 0x0000007833317824 */ /* 0x000fe200078e02ff */
[----:B------:R-:W-:Y:S01]  /*2600*/  IADD3.X R11, R9, R53, R7, P4, P5 ;  /* 0x00000035090b7210 */ /* 0x000fe200027ea407 */
[----:B------:R-:W-:Y:S01]  /*2610*/  IMAD R47, R44, R35, RZ ;  /* 0x000000232c2f7224 */ /* 0x000fe200078e02ff */
[----:B------:R-:W-:-:S02]  /*2620*/  ISETP.LT.OR P3, PT, R48, 0x1, !P0 ;  /* 0x000000013000780c */ /* 0x000fc40004761670 */
[----:B------:R-:W-:Y:S01]  /*2630*/  IADD3 R44, P4, P5, R14, R52, R12 ;  /* 0x000000340e2c7210 */ /* 0x000fe20007d9e00c */
[----:B------:R-:W-:Y:S02]  /*2640*/  @!P2 IMAD R7, R36, R34, R47 ;  /* 0x000000222407a224 */ /* 0x000fe400078e022f */
[----:B------:R-:W-:-:S03]  /*2650*/  IMAD.IADD R36, R13, 0x1, R49 ;  /* 0x000000010d247824 */ /* 0x000fc600078e0231 */
[----:B------:R1:W-:Y:S05]  /*2660*/  @!P2 STG.E.U8 desc[UR38][R4.64], R7 ;  /* 0x000000070400a986 */ /* 0x0003ea000c101126 */
[----:B------:R-:W-:Y:S05]  /*2670*/  @P3 BRA `(.L_x_38) ;  /* 0x00000000000c3947 */ /* 0x000fea0003800000 */
[----:B------:R-:W2:Y:S02]  /*2680*/  LDG.E.U8 R43, desc[UR38][R20.64+0x1] ;  /* 0x00000126142b7981 */ /* 0x000ea4000c1e1100 */
[----:B--2---:R-:W-:-:S05]  /*2690*/  PRMT R6, R43, 0x8880, RZ ;  /* 0x000088802b067816 */ /* 0x004fca00000000ff */
[----:B------:R-:W-:-:S07]  /*26a0*/  IMAD R47, R6, R35, RZ ;  /* 0x00000023062f7224 */ /* 0x000fce00078e02ff */
.L_x_38:
[----:B------:R-:W-:Y:S05]  /*26b0*/  BSYNC B1 ;  /* 0x0000000000017941 */ /* 0x000fea0003800000 */
.L_x_37:
[C---:B------:R-:W-:Y:S01]  /*26c0*/  ISETP.LT.OR P2, PT, R48.reuse, 0x9, !P1 ;  /* 0x000000093000780c */ /* 0x040fe20004f41670 */
[----:B------:R-:W-:Y:S01]  /*26d0*/  @!P3 IMAD R37, R37, R34, R47 ;  /* 0x000000222525b224 */ /* 0x000fe200078e022f */
[----:B------:R-:W-:Y:S01]  /*26e0*/  BSSY B1, `(.L_x_39) ;  /* 0x000000d000017945 */ /* 0x000fe20003800000 */
[----:B------:R-:W-:Y:S01]  /*26f0*/  @!P3 IMAD.MOV.U32 R6, RZ, RZ, R4 ;  /* 0x000000ffff06b224 */ /* 0x000fe200078e0004 */
[----:B------:R-:W-:Y:S01]  /*2700*/  IADD3.X R45, R9, R53, R36, P4, P5 ;  /* 0x00000035092d7210 */ /* 0x000fe200027ea424 */
[----:B-1----:R-:W-:Y:S01]  /*2710*/  @!P3 IMAD.MOV.U32 R7, RZ, RZ, R5 ;  /* 0x000000ffff07b224 */ /* 0x002fe200078e0005 */
[C---:B------:R-:W-:Y:S02]  /*2720*/  ISETP.LT.OR P5, PT, R48.reuse, 0x9, !P0 ;  /* 0x000000093000780c */ /* 0x040fe400047a1670 */
[----:B------:R-:W-:Y:S02]  /*2730*/  ISETP.LT.OR P4, PT, R48, 0x81, !P1 ;  /* 0x000000813000780c */ /* 0x000fe40004f81670 */
[----:B------:R1:W-:Y:S01]  /*2740*/  @!P3 STG.E.U8 desc[UR38][R6.64+0x1], R37 ;  /* 0x000001250600b986 */ /* 0x0003e2000c101126 */
[----:B------:R-:W-:-:S04]  /*2750*/  LEA R4, P3, R2, R4, 0x3 ;  /* 0x0000000402047211 */ /* 0x000fc800078618ff */
[----:B------:R-:W-:Y:S01]  /*2760*/  LEA.HI.X R5, R2, R5, R3, 0x3, P3 ;  /* 0x0000000502057211 */ /* 0x000fe200018f1c03 */
[----:B------:R-:W-:Y:S08]  /*2770*/  @P2 BRA `(.L_x_40) ;  /* 0x00000000000c2947 */ /* 0x000ff00003800000 */
[----:B------:R-:W1:Y:S02]  /*2780*/  LDG.E.U8 R43, desc[UR38][R10.64] ;  /* 0x000000260a2b7981 */ /* 0x000e64000c1e1100 */
[----:B-1----:R-:W-:-:S05]  /*2790*/  PRMT R6, R43, 0x8880, RZ ;  /* 0x000088802b067816 */ /* 0x002fca00000000ff */
[----:B------:R-:W-:-:S07]  /*27a0*/  IMAD R47, R6, R35, RZ ;  /* 0x00000023062f7224 */ /* 0x000fce00078e02ff */
.L_x_40:
[----:B------:R-:W-:Y:S05]  /*27b0*/  BSYNC B1 ;  /* 0x0000000000017941 */ /* 0x000fea0003800000 */
.L_x_39:
[----:B-1----:R-:W-:Y:S01]  /*27c0*/  @!P2 IMAD R7, R38, R34, R47 ;  /* 0x000000222607a224 */ /* 0x002fe200078e022f */
[----:B------:R-:W-:Y:S04]  /*27d0*/  BSSY B1, `(.L_x_41) ;  /* 0x0000006000017945 */ /* 0x000fe80003800000 */
[----:B------:R1:W-:Y:S01]  /*27e0*/  @!P2 STG.E.U8 desc[UR38][R4.64], R7 ;  /* 0x000000070400a986 */ /* 0x0003e2000c101126 */
[----:B------:R-:W-:Y:S05]  /*27f0*/  @P5 BRA `(.L_x_42) ;  /* 0x00000000000c5947 */ /* 0x000fea0003800000 */
[----:B------:R-:W2:Y:S02]  /*2800*/  LDG.E.U8 R43, desc[UR38][R10.64+0x1] ;  /* 0x000001260a2b7981 */ /* 0x000ea4000c1e1100 */
[----:B--2---:R-:W-:-:S05]  /*2810*/  PRMT R6, R43, 0x8880, RZ ;  /* 0x000088802b067816 */ /* 0x004fca00000000ff */
[----:B------:R-:W-:-:S07]  /*2820*/  IMAD R47, R6, R35, RZ ;  /* 0x00000023062f7224 */ /* 0x000fce00078e02ff */
.L_x_42:
[----:B------:R-:W-:Y:S05]  /*2830*/  BSYNC B1 ;  /* 0x0000000000017941 */ /* 0x000fea0003800000 */
.L_x_41:
[----:B------:R-:W-:-:S05]  /*2840*/  @!P5 IMAD R39, R39, R34, R47 ;  /* 0x000000222727d224 */ /* 0x000fca00078e022f */
[----:B------:R2:W-:Y:S04]  /*2850*/  @!P5 STG.E.U8 desc[UR38][R4.64+0x1], R39 ;  /* 0x000001270400d986 */ /* 0x0005e8000c101126 */
[----:B------:R-:W3:Y:S01]  /*2860*/  @!P4 LDG.E.U8 R43, desc[UR38][R44.64] ;  /* 0x000000262c2bc981 */ /* 0x000ee2000c1e1100 */
[----:B------:R-:W-:Y:S01]  /*2870*/  @!P4 IMAD.MOV.U32 R6, RZ, RZ, R4 ;  /* 0x000000ffff06c224 */ /* 0x000fe200078e0004 */
[----:B------:R-:W-:Y:S01]  /*2880*/  ISETP.LT.OR P3, PT, R48, 0x81, !P0 ;  /* 0x000000813000780c */ /* 0x000fe20004761670 */
[----:B-1----:R-:W-:Y:S02]  /*2890*/  @!P4 IMAD.MOV.U32 R7, RZ, RZ, R5 ;  /* 0x000000ffff07c224 */ /* 0x002fe400078e0005 */
[----:B------:R-:W-:Y:S02]  /*28a0*/  @!P4 IMAD R11, R3, 0x78, RZ ;  /* 0x00000078030bc824 */ /* 0x000fe400078e02ff */
[----:B------:R-:W-:-:S04]  /*28b0*/  @!P4 IMAD.WIDE.U32 R6, R2, 0x78, R6 ;  /* 0x000000780206c825 */ /* 0x000fc800078e0006 */
[----:B------:R-:W-:Y:S01]  /*28c0*/  @!P4 IMAD.IADD R7, R7, 0x1, R11 ;  /* 0x000000010707c824 */ /* 0x000fe200078e020b */
[----:B---3--:R-:W-:-:S05]  /*28d0*/  @!P4 PRMT R8, R43, 0x8880, RZ ;  /* 0x000088802b08c816 */ /* 0x008fca00000000ff */
[----:B------:R-:W-:-:S04]  /*28e0*/  @!P4 IMAD R47, R8, R35, RZ ;  /* 0x00000023082fc224 */ /* 0x000fc800078e02ff */
[----:B------:R-:W-:-:S05]  /*28f0*/  @!P4 IMAD R15, R28, R34, R47 ;  /* 0x000000221c0fc224 */ /* 0x000fca00078e022f */
[----:B------:R1:W-:Y:S04]  /*2900*/  @!P4 STG.E.U8 desc[UR38][R6.64], R15 ;  /* 0x0000000f0600c986 */ /* 0x0003e8000c101126 */
[----:B------:R-:W3:Y:S01]  /*2910*/  @!P3 LDG.E.U8 R43, desc[UR38][R44.64+0x1] ;  /* 0x000001262c2bb981 */ /* 0x000ee2000c1e1100 */
[----:B------:R-:W-:Y:S01]  /*2920*/  LEA R10, P4, R50, R12, 0x3 ;  /* 0x0000000c320a7211 */ /* 0x000fe200078818ff */
[----:B------:R-:W-:Y:S01]  /*2930*/  @!P3 IMAD R13, R3, 0x78, RZ ;  /* 0x00000078030db824 */ /* 0x000fe200078e02ff */
[----:B------:R-:W-:Y:S01]  /*2940*/  ISETP.LT.OR P2, PT, R48, 0x89, !P1 ;  /* 0x000000893000780c */ /* 0x000fe20004f41670 */
[----:B0-----:R-:W-:Y:S01]  /*2950*/  @!P3 IMAD.WIDE.U32 R20, R2, 0x78, R4 ;  /* 0x000000780214b825 */ /* 0x001fe200078e0004 */
[----:B------:R-:W-:Y:S02]  /*2960*/  LEA.HI.X R11, R50, R36, R51, 0x3, P4 ;  /* 0x00000024320b7211 */ /* 0x000fe400020f1c33 */
[----:B------:R-:W-:Y:S01]  /*2970*/  IADD3 R12, P4, P5, R14, R52, R10 ;  /* 0x000000340e0c7210 */ /* 0x000fe20007d9e00a */
[----:B------:R-:W-:-:S03]  /*2980*/  @!P3 IMAD.IADD R21, R21, 0x1, R13 ;  /* 0x000000011515b824 */ /* 0x000fc600078e020d */
[----:B------:R-:W-:Y:S02]  /*2990*/  IADD3.X R13, R9, R53, R11, P4, P5 ;  /* 0x00000035090d7210 */ /* 0x000fe400027ea40b */
[----:B---3--:R-:W-:-:S05]  /*29a0*/  @!P3 PRMT R8, R43, 0x8880, RZ ;  /* 0x000088802b08b816 */ /* 0x008fca00000000ff */
[----:B------:R-:W-:-:S04]  /*29b0*/  @!P3 IMAD R47, R8, R35, RZ ;  /* 0x00000023082fb224 */ /* 0x000fc800078e02ff */
[----:B------:R-:W-:-:S05]  /*29c0*/  @!P3 IMAD R29, R29, R34, R47 ;  /* 0x000000221d1db224 */ /* 0x000fca00078e022f */
[----:B------:R0:W-:Y:S04]  /*29d0*/  @!P3 STG.E.U8 desc[UR38][R20.64+0x1], R29 ;  /* 0x0000011d1400b986 */ /* 0x0001e8000c101126 */
[----:B------:R-:W1:Y:S01]  /*29e0*/  @!P2 LDG.E.U8 R43, desc[UR38][R12.64] ;  /* 0x000000260c2ba981 */ /* 0x000e62000c1e1100 */
[----:B------:R-:W-:Y:S02]  /*29f0*/  ISETP.LT.OR P3, PT, R48, 0x89, !P0 ;  /* 0x000000893000780c */ /* 0x000fe40004761670 */
[----:B--2---:R-:W-:-:S04]  /*2a00*/  IADD3 R4, P4, R4, UR45, RZ ;  /* 0x0000002d04047c10 */ /* 0x004fc8000ff9e0ff */
[----:B------:R-:W-:Y:S02]  /*2a10*/  IADD3.X R5, R5, UR44, RZ, P4, !PT ;  /* 0x0000002c05057c10 */ /* 0x000fe4000a7fe4ff */
[----:B-1----:R-:W-:-:S05]  /*2a20*/  @!P2 PRMT R6, R43, 0x8880, RZ ;  /* 0x000088802b06a816 */ /* 0x002fca00000000ff */
[----:B------:R-:W-:-:S04]  /*2a30*/  @!P2 IMAD R47, R6, R35, RZ ;  /* 0x00000023062fa224 */ /* 0x000fc800078e02ff */
[----:B------:R-:W-:-:S05]  /*2a40*/  @!P2 IMAD R7, R30, R34, R47 ;  /* 0x000000221e07a224 */ /* 0x000fca00078e022f */
[----:B------:R1:W-:Y:S04]  /*2a50*/  @!P2 STG.E.U8 desc[UR38][R4.64], R7 ;  /* 0x000000070400a986 */ /* 0x0003e8000c101126 */
[----:B------:R-:W2:Y:S01]  /*2a60*/  @!P3 LDG.E.U8 R43, desc[UR38][R12.64+0x1] ;  /* 0x000001260c2bb981 */ /* 0x000ea2000c1e1100 */
[----:B------:R-:W-:Y:S01]  /*2a70*/  IMAD.WIDE.U32 R10, R50, 0x78, R10 ;  /* 0x00000078320a7825 */ /* 0x000fe200078e000a */
[----:B------:R-:W-:-:S03]  /*2a80*/  ISETP.LT.OR P1, PT, R48, 0x101, !P1 ;  /* 0x000001013000780c */ /* 0x000fc60004f21670 */
[----:B------:R-:W-:Y:S01]  /*2a90*/  IMAD.IADD R49, R49, 0x1, R11 ;  /* 0x0000000131317824 */ /* 0x000fe200078e020b */
[----:B0-----:R-:W-:-:S04]  /*2aa0*/  IADD3 R20, P2, P4, R14, R52, R10 ;  /* 0x000000340e147210 */ /* 0x001fc80007c5e00a */
[----:B------:R-:W-:Y:S02]  /*2ab0*/  IADD3.X R21, R9, R53, R49, P2, P4 ;  /* 0x0000003509157210 */ /* 0x000fe400017e8431 */
[----:B--2---:R-:W-:-:S05]  /*2ac0*/  @!P3 PRMT R6, R43, 0x8880, RZ ;  /* 0x000088802b06b816 */ /* 0x004fca00000000ff */
[----:B------:R-:W-:-:S04]  /*2ad0*/  @!P3 IMAD R47, R6, R35, RZ ;  /* 0x00000023062fb224 */ /* 0x000fc800078e02ff */
[----:B------:R-:W-:-:S05]  /*2ae0*/  @!P3 IMAD R31, R31, R34, R47 ;  /* 0x000000221f1fb224 */ /* 0x000fca00078e022f */
[----:B------:R-:W-:Y:S04]  /*2af0*/  @!P3 STG.E.U8 desc[UR38][R4.64+0x1], R31 ;  /* 0x0000011f0400b986 */ /* 0x000fe8000c101126 */
[----:B------:R-:W2:Y:S01]  /*2b00*/  @!P1 LDG.E.U8 R43, desc[UR38][R20.64] ;  /* 0x00000026142b9981 */ /* 0x000ea2000c1e1100 */
[----:B------:R-:W-:Y:S01]  /*2b10*/  @!P1 IMAD.MOV.U32 R6, RZ, RZ, R4 ;  /* 0x000000ffff069224 */ /* 0x000fe200078e0004 */
[----:B------:R-:W-:Y:S01]  /*2b20*/  ISETP.LT.OR P0, PT, R48, 0x101, !P0 ;  /* 0x000001013000780c */ /* 0x000fe20004701670 */
[----:B-1----:R-:W-:Y:S02]  /*2b30*/  @!P1 IMAD.MOV.U32 R7, RZ, RZ, R5 ;  /* 0x000000ffff079224 */ /* 0x002fe400078e0005 */
[----:B------:R-:W-:Y:S02]  /*2b40*/  @!P1 IMAD R11, R3, 0x78, RZ ;  /* 0x00000078030b9824 */ /* 0x000fe400078e02ff */
[----:B------:R-:W-:-:S04]  /*2b50*/  @!P1 IMAD.WIDE.U32 R6, R2, 0x78, R6 ;  /* 0x0000007802069825 */ /* 0x000fc800078e0006 */
[----:B------:R-:W-:Y:S01]  /*2b60*/  @!P1 IMAD.IADD R7, R11, 0x1, R7 ;  /* 0x000000010b079824 */ /* 0x000fe200078e0207 */
[----:B--2---:R-:W-:-:S05]  /*2b70*/  @!P1 PRMT R8, R43, 0x8880, RZ ;  /* 0x000088802b089816 */ /* 0x004fca00000000ff */
[----:B------:R-:W-:-:S04]  /*2b80*/  @!P1 IMAD R47, R8, R35, RZ ;  /* 0x00000023082f9224 */ /* 0x000fc800078e02ff */
[----:B------:R-:W-:-:S05]  /*2b90*/  @!P1 IMAD R13, R24, R34, R47 ;  /* 0x00000022180d9224 */ /* 0x000fca00078e022f */
[----:B------:R0:W-:Y:S04]  /*2ba0*/  @!P1 STG.E.U8 desc[UR38][R6.64], R13 ;  /* 0x0000000d06009986 */ /* 0x0001e8000c101126 */
[----:B------:R-:W2:Y:S01]  /*2bb0*/  @!P0 LDG.E.U8 R43, desc[UR38][R20.64+0x1] ;  /* 0x00000126142b8981 */ /* 0x000ea2000c1e1100 */
[----:B------:R-:W-:Y:S01]  /*2bc0*/  ISETP.GE.AND P1, PT, R48, 0x109, PT ;  /* 0x000001093000780c */ /* 0x000fe20003f26270 */
[----:B------:R-:W-:Y:S01]  /*2bd0*/  @!P0 IMAD.MOV.U32 R11, RZ, RZ, R5 ;  /* 0x000000ffff0b8224 */ /* 0x000fe200078e0005 */
[----:B------:R-:W-:Y:S01]  /*2be0*/  LEA R15, P3, R50, R10, 0x3 ;  /* 0x0000000a320f7211 */ /* 0x000fe200078618ff */
[----:B------:R-:W-:Y:S01]  /*2bf0*/  @!P0 IMAD.MOV.U32 R10, RZ, RZ, R4 ;  /* 0x000000ffff0a8224 */ /* 0x000fe200078e0004 */
[----:B------:R-:W-:Y:S01]  /*2c00*/  ISETP.LT.OR P2, PT, R54, 0x1, !P1 ;  /* 0x000000013600780c */ /* 0x000fe20004f41670 */
[----:B------:R-:W-:-:S02]  /*2c10*/  @!P0 IMAD R3, R3, 0x78, RZ ;  /* 0x0000007803038824 */ /* 0x000fc400078e02ff */
[----:B------:R-:W-:Y:S01]  /*2c20*/  @!P0 IMAD.WIDE.U32 R10, R2, 0x78, R10 ;  /* 0x00000078020a8825 */ /* 0x000fe200078e000a */
[----:B------:R-:W-:Y:S02]  /*2c30*/  LEA.HI.X R2, R50, R49, R51, 0x3, P3 ;  /* 0x0000003132027211 */ /* 0x000fe400018f1c33 */
[----:B------:R-:W-:Y:S01]  /*2c40*/  IADD3 R14, P3, P4, R14, R52, R15 ;  /* 0x000000340e0e7210 */ /* 0x000fe20007c7e00f */
[----:B------:R-:W-:-:S03]  /*2c50*/  @!P0 IMAD.IADD R11, R3, 0x1, R11 ;  /* 0x00000001030b8824 */ /* 0x000fc600078e020b */
[----:B------:R-:W-:Y:S02]  /*2c60*/  IADD3.X R15, R9, R53, R2, P3, P4 ;  /* 0x00000035090f7210 */ /* 0x000fe40001fe8402 */
[----:B--2---:R-:W-:-:S05]  /*2c70*/  @!P0 PRMT R8, R43, 0x8880, RZ ;  /* 0x000088802b088816 */ /* 0x004fca00000000ff */
[----:B------:R-:W-:-:S04]  /*2c80*/  @!P0 IMAD R47, R8, R35, RZ ;  /* 0x00000023082f8224 */ /* 0x000fc800078e02ff */
[----:B------:R-:W-:-:S05]  /*2c90*/  @!P0 IMAD R25, R25, R34, R47 ;  /* 0x0000002219198224 */ /* 0x000fca00078e022f */
[----:B------:R1:W-:Y:S04]  /*2ca0*/  @!P0 STG.E.U8 desc[UR38][R10.64+0x1], R25 ;  /* 0x000001190a008986 */ /* 0x0003e8000c101126 */
[----:B------:R-:W0:Y:S01]  /*2cb0*/  @!P2 LDG.E.U8 R43, desc[UR38][R14.64] ;  /* 0x000000260e2ba981 */ /* 0x000e22000c1e1100 */
[----:B------:R-:W-:Y:S02]  /*2cc0*/  ISETP.LT.OR P1, PT, R55, 0x2, !P1 ;  /* 0x000000023700780c */ /* 0x000fe40004f21670 */
[----:B------:R-:W-:-:S04]  /*2cd0*/  @!P2 IADD3 R2, P0, R4, UR45, RZ ;  /* 0x0000002d0402ac10 */ /* 0x000fc8000ff1e0ff */
[----:B------:R-:W-:Y:S02]  /*2ce0*/  @!P2 IADD3.X R3, R5, UR44, RZ, P0, !PT ;  /* 0x0000002c0503ac10 */ /* 0x000fe400087fe4ff */
[----:B0-----:R-:W-:-:S05]  /*2cf0*/  @!P2 PRMT R6, R43, 0x8880, RZ ;  /* 0x000088802b06a816 */ /* 0x001fca00000000ff */
[----:B------:R-:W-:-:S04]  /*2d00*/  @!P2 IMAD R47, R6, R35, RZ ;  /* 0x00000023062fa224 */ /* 0x000fc800078e02ff */
[----:B------:R-:W-:-:S05]  /*2d10*/  @!P2 IMAD R7, R26, R34, R47 ;  /* 0x000000221a07a224 */ /* 0x000fca00078e022f */
[----:B------:R1:W-:Y:S04]  /*2d20*/  @!P2 STG.E.U8 desc[UR38][R2.64], R7 ;  /* 0x000000070200a986 */ /* 0x0003e8000c101126 */
[----:B------:R-:W2:Y:S02]  /*2d30*/  @!P1 LDG.E.U8 R43, desc[UR38][R14.64+0x1] ;  /* 0x000001260e2b9981 */ /* 0x000ea4000c1e1100 */
[----:B--2---:R-:W-:-:S05]  /*2d40*/  @!P1 PRMT R6, R43, 0x8880, RZ ;  /* 0x000088802b069816 */ /* 0x004fca00000000ff */
[----:B------:R-:W-:-:S04]  /*2d50*/  @!P1 IMAD R47, R6, R35, RZ ;  /* 0x00000023062f9224 */ /* 0x000fc800078e02ff */
[----:B------:R-:W-:Y:S01]  /*2d60*/  IMAD R27, R27, R34, R47 ;  /* 0x000000221b1b7224 */ /* 0x000fe200078e022f */
[----:B-1----:R-:W-:Y:S06]  /*2d70*/  @P1 BRA `(.L_x_43) ;  /* 0x0000000400401947 */ /* 0x002fec0003800000 */
[----:B------:R-:W-:-:S04]  /*2d80*/  IADD3 R2, P0, R4, UR45, RZ ;  /* 0x0000002d04027c10 */ /* 0x000fc8000ff1e0ff */
[----:B------:R-:W-:-:S05]  /*2d90*/  IADD3.X R3, R5, UR44, RZ, P0, !PT ;  /* 0x0000002c05037c10 */ /* 0x000fca00087fe4ff */
[----:B------:R0:W-:Y:S01]  /*2da0*/  STG.E.U8 desc[UR38][R2.64+0x1], R27 ;  /* 0x0000011b02007986 */ /* 0x0001e2000c101126 */
[----:B------:R-:W-:Y:S05]  /*2db0*/  BRA `(.L_x_43) ;  /* 0x0000000400307947 */ /* 0x000fea0003800000 */
.L_x_34:
[----:B------:R-:W-:Y:S01]  /*2dc0*/  IMAD R45, R45, -0x8, R40 ;  /* 0xfffffff82d2d7824 */ /* 0x000fe200078e0228 */
[C---:B------:R-:W-:Y:S01]  /*2dd0*/  ISETP.GE.AND P1, PT, R48.reuse, 0x1, PT ;  /* 0x000000013000780c */ /* 0x040fe20003f26270 */
[----:B------:R-:W-:Y:S01]  /*2de0*/  ULDC.64 UR4, c[0x0][0x5c0] ;  /* 0x0001700000047ab9 */ /* 0x000fe20000000a00 */
[----:B------:R-:W-:Y:S02]  /*2df0*/  ISETP.GE.AND P2, PT, R48, 0x9, PT ;  /* 0x000000093000780c */ /* 0x000fe40003f46270 */
[C---:B------:R-:W-:Y:S02]  /*2e00*/  ISETP.LT.OR P4, PT, R45.reuse, 0x1, !P1 ;  /* 0x000000012d00780c */ /* 0x040fe40004f81670 */
[----:B------:R-:W-:Y:S02]  /*2e10*/  IADD3 R4, P0, R12, UR4, RZ ;  /* 0x000000040c047c10 */ /* 0x000fe4000ff1e0ff */
[----:B------:R-:W-:Y:S02]  /*2e20*/  ISETP.LT.OR P1, PT, R45, 0x2, !P1 ;  /* 0x000000022d00780c */ /* 0x000fe40004f21670 */
[----:B------:R-:W-:-:S02]  /*2e30*/  IADD3.X R5, R44, UR5, RZ, P0, !PT ;  /* 0x000000052c057c10 */ /* 0x000fc400087fe4ff */
[C---:B------:R-:W-:Y:S02]  /*2e40*/  ISETP.LT.OR P5, PT, R45.reuse, 0x1, !P2 ;  /* 0x000000012d00780c */ /* 0x040fe400057a1670 */
[----:B------:R-:W-:Y:S02]  /*2e50*/  ISETP.GE.AND P0, PT, R48, 0x81, PT ;  /* 0x000000813000780c */ /* 0x000fe40003f06270 */
[C---:B------:R-:W-:Y:S01]  /*2e60*/  ISETP.LT.OR P2, PT, R45.reuse, 0x2, !P2 ;  /* 0x000000022d00780c */ /* 0x040fe20005741670 */
[-C--:B------:R-:W-:Y:S01]  /*2e70*/  @!P4 IMAD R11, R36, R34.reuse, RZ ;  /* 0x00000022240bc224 */ /* 0x080fe200078e02ff */
[C---:B------:R-:W-:Y:S02]  /*2e80*/  ISETP.LT.OR P3, PT, R45.reuse, 0x1, !P0 ;  /* 0x000000012d00780c */ /* 0x040fe40004761670 */
[----:B------:R-:W-:Y:S01]  /*2e90*/  ISETP.LT.OR P0, PT, R45, 0x2, !P0 ;  /* 0x000000022d00780c */ /* 0x000fe20004701670 */
[----:B------:R-:W-:Y:S01]  /*2ea0*/  @!P1 IMAD R37, R37, R34, RZ ;  /* 0x0000002225259224 */ /* 0x000fe200078e02ff */
[----:B------:R-:W-:Y:S01]  /*2eb0*/  @!P4 STG.E.U8 desc[UR38][R4.64], R11 ;  /* 0x0000000b0400c986 */ /* 0x000fe2000c101126 */
[----:B------:R-:W-:-:S02]  /*2ec0*/  LEA R8, P4, R2, R4, 0x3 ;  /* 0x0000000402087211 */ /* 0x000fc400078818ff */
[-C--:B------:R-:W-:Y:S01]  /*2ed0*/  @!P5 IMAD R13, R38, R34.reuse, RZ ;  /* 0x00000022260dd224 */ /* 0x080fe200078e02ff */
[----:B------:R0:W-:Y:S01]  /*2ee0*/  @!P1 STG.E.U8 desc[UR38][R4.64+0x1], R37 ;  /* 0x0000012504009986 */ /* 0x0001e2000c101126 */
[----:B------:R-:W-:Y:S02]  /*2ef0*/  LEA.HI.X R9, R2, R5, R3, 0x3, P4 ;  /* 0x0000000502097211 */ /* 0x000fe400020f1c03 */
[----:B------:R-:W-:Y:S01]  /*2f00*/  @!P2 IMAD R39, R39, R34, RZ ;  /* 0x000000222727a224 */ /* 0x000fe200078e02ff */
[----:B------:R-:W-:Y:S01]  /*2f10*/  ISETP.GE.AND P1, PT, R48, 0x89, PT ;  /* 0x000000893000780c */ /* 0x000fe20003f26270 */
[----:B------:R-:W-:Y:S02]  /*2f20*/  @!P3 IMAD R15, R3, 0x78, RZ ;  /* 0x00000078030fb824 */ /* 0x000fe400078e02ff */
[----:B------:R-:W-:Y:S01]  /*2f30*/  @!P3 IMAD.WIDE.U32 R6, R2, 0x78, R8 ;  /* 0x000000780206b825 */ /* 0x000fe200078e0008 */
[C---:B------:R-:W-:Y:S02]  /*2f40*/  ISETP.LT.OR P4, PT, R45.reuse, 0x1, !P1 ;  /* 0x000000012d00780c */ /* 0x040fe40004f81670 */
[----:B------:R-:W-:Y:S01]  /*2f50*/  ISETP.LT.OR P1, PT, R45, 0x2, !P1 ;  /* 0x000000022d00780c */ /* 0x000fe20004f21670 */
[----:B------:R-:W-:-:S02]  /*2f60*/  @!P0 IMAD R21, R3, 0x78, RZ ;  /* 0x0000007803158824 */ /* 0x000fc400078e02ff */
[--C-:B0-----:R-:W-:Y:S02]  /*2f70*/  @!P5 IMAD.MOV.U32 R4, RZ, RZ, R8.reuse ;  /* 0x000000ffff04d224 */ /* 0x101fe400078e0008 */
[--C-:B------:R-:W-:Y:S02]  /*2f80*/  @!P5 IMAD.MOV.U32 R5, RZ, RZ, R9.reuse ;  /* 0x000000ffff05d224 */ /* 0x100fe400078e0009 */
[----:B------:R-:W-:-:S03]  /*2f90*/  @!P0 IMAD.WIDE.U32 R10, R2, 0x78, R8 ;  /* 0x00000078020a8825 */ /* 0x000fc600078e0008 */
[----:B------:R0:W-:Y:S01]  /*2fa0*/  @!P5 STG.E.U8 desc[UR38][R4.64], R13 ;  /* 0x0000000d0400d986 */ /* 0x0001e2000c101126 */
[----:B------:R-:W-:Y:S02]  /*2fb0*/  @!P3 IMAD.IADD R7, R15, 0x1, R7 ;  /* 0x000000010f07b824 */ /* 0x000fe400078e0207 */
[-C--:B------:R-:W-:Y:S02]  /*2fc0*/  @!P3 IMAD R15, R28, R34.reuse, RZ ;  /* 0x000000221c0fb224 */ /* 0x080fe400078e02ff */
[----:B------:R-:W-:Y:S02]  /*2fd0*/  @!P0 IMAD.IADD R11, R21, 0x1, R11 ;  /* 0x00000001150b8824 */ /* 0x000fe400078e020b */
[-C--:B------:R-:W-:Y:S02]  /*2fe0*/  @!P0 IMAD R29, R29, R34.reuse, RZ ;  /* 0x000000221d1d8224 */ /* 0x080fe400078e02ff */
[-C--:B------:R-:W-:Y:S02]  /*2ff0*/  @!P4 IMAD R21, R30, R34.reuse, RZ ;  /* 0x000000221e15c224 */ /* 0x080fe400078e02ff */
[----:B------:R-:W-:-:S02]  /*3000*/  @!P1 IMAD R31, R31, R34, RZ ;  /* 0x000000221f1f9224 */ /* 0x000fc400078e02ff */
[----:B0-----:R-:W-:Y:S02]  /*3010*/  @!P2 IMAD.MOV.U32 R4, RZ, RZ, R8 ;  /* 0x000000ffff04a224 */ /* 0x001fe400078e0008 */
[----:B------:R-:W-:-:S05]  /*3020*/  @!P2 IMAD.MOV.U32 R5, RZ, RZ, R9 ;  /* 0x000000ffff05a224 */ /* 0x000fca00078e0009 */
[----:B------:R0:W-:Y:S01]  /*3030*/  @!P2 STG.E.U8 desc[UR38][R4.64+0x1], R39 ;  /* 0x000001270400a986 */ /* 0x0001e2000c101126 */
[----:B------:R-:W-:-:S03]  /*3040*/  ISETP.GE.AND P2, PT, R48, 0x101, PT ;  /* 0x000001013000780c */ /* 0x000fc60003f46270 */
[----:B------:R1:W-:Y:S01]  /*3050*/  @!P3 STG.E.U8 desc[UR38][R6.64], R15 ;  /* 0x0000000f0600b986 */ /* 0x0003e2000c101126 */
[C---:B------:R-:W-:Y:S02]  /*3060*/  ISETP.LT.OR P5, PT, R45.reuse, 0x1, !P2 ;  /* 0x000000012d00780c */ /* 0x040fe400057a1670 */
[----:B------:R-:W-:Y:S01]  /*3070*/  IADD3 R12, P3, R8, UR45, RZ ;  /* 0x0000002d080c7c10 */ /* 0x000fe2000ff7e0ff */
[----:B------:R2:W-:Y:S01]  /*3080*/  @!P0 STG.E.U8 desc[UR38][R10.64+0x1], R29 ;  /* 0x0000011d0a008986 */ /* 0x0005e2000c101126 */
[----:B------:R-:W-:Y:S02]  /*3090*/  ISETP.LT.OR P2, PT, R45, 0x2, !P2 ;  /* 0x000000022d00780c */ /* 0x000fe40005741670 */
[----:B------:R-:W-:Y:S01]  /*30a0*/  ISETP.GE.AND P0, PT, R48, 0x109, PT ;  /* 0x000001093000780c */ /* 0x000fe20003f06270 */
[----:B0-----:R-:W-:Y:S01]  /*30b0*/  @!P4 IMAD.MOV.U32 R4, RZ, RZ, R12 ;  /* 0x000000ffff04c224 */ /* 0x001fe200078e000c */
[----:B------:R-:W-:Y:S02]  /*30c0*/  IADD3.X R13, R9, UR44, RZ, P3, !PT ;  /* 0x0000002c090d7c10 */ /* 0x000fe40009ffe4ff */
[----:B------:R-:W-:-:S02]  /*30d0*/  ISETP.LT.OR P3, PT, R45, 0x1, !P0 ;  /* 0x000000012d00780c */ /* 0x000fc40004761670 */
[----:B------:R-:W-:Y:S01]  /*30e0*/  ISETP.LT.OR P0, PT, R45, 0x2, !P0 ;  /* 0x000000022d00780c */ /* 0x000fe20004701670 */
[--C-:B------:R-:W-:Y:S02]  /*30f0*/  @!P4 IMAD.MOV.U32 R5, RZ, RZ, R13.reuse ;  /* 0x000000ffff05c224 */ /* 0x100fe400078e000d */
[----:B------:R-:W-:-:S03]  /*3100*/  @!P5 IMAD.WIDE.U32 R8, R2, 0x78, R12 ;  /* 0x000000780208d825 */ /* 0x000fc600078e000c */
[----:B------:R0:W-:Y:S01]  /*3110*/  @!P4 STG.E.U8 desc[UR38][R4.64], R21 ;  /* 0x000000150400c986 */ /* 0x0001e2000c101126 */
[----:B-1----:R-:W-:Y:S02]  /*3120*/  @!P2 IMAD.MOV.U32 R6, RZ, RZ, R12 ;  /* 0x000000ffff06a224 */ /* 0x002fe400078e000c */
[----:B------:R-:W-:Y:S02]  /*3130*/  @!P2 IMAD.MOV.U32 R7, RZ, RZ, R13 ;  /* 0x000000ffff07a224 */ /* 0x000fe400078e000d */
[----:B--2---:R-:W-:Y:S01]  /*3140*/  @!P5 IMAD R11, R3, 0x78, RZ ;  /* 0x00000078030bd824 */ /* 0x004fe200078e02ff */
[----:B------:R-:W-:Y:S01]  /*3150*/  @!P3 IADD3 R10, P4, R12, UR45, RZ ;  /* 0x0000002d0c0abc10 */ /* 0x000fe2000ff9e0ff */
[----:B------:R-:W-:-:S04]  /*3160*/  @!P2 IMAD.WIDE.U32 R6, R2, 0x78, R6 ;  /* 0x000000780206a825 */ /* 0x000fc800078e0006 */
[----:B------:R-:W-:Y:S02]  /*3170*/  @!P2 IMAD R3, R3, 0x78, RZ ;  /* 0x000000780303a824 */ /* 0x000fe400078e02ff */
[----:B------:R-:W-:Y:S01]  /*3180*/  @!P5 IMAD.IADD R9, R11, 0x1, R9 ;  /* 0x000000010b09d824 */ /* 0x000fe200078e0209 */
[----:B------:R-:W-:Y:S01]  /*3190*/  @!P3 IADD3.X R11, R13, UR44, RZ, P4, !PT ;  /* 0x0000002c0d0bbc10 */ /* 0x000fe2000a7fe4ff */
[----:B------:R-:W-:Y:S01]  /*31a0*/  @!P2 IMAD.IADD R7, R3, 0x1, R7 ;  /* 0x000000010307a824 */ /* 0x000fe200078e0207 */
[----:B0-----:R-:W-:Y:S01]  /*31b0*/  @!P0 IADD3 R4, P4, R12, UR45, RZ ;  /* 0x0000002d0c048c10 */ /* 0x001fe2000ff9e0ff */
[----:B------:R-:W-:Y:S02]  /*31c0*/  @!P1 IMAD.MOV.U32 R2, RZ, RZ, R12 ;  /* 0x000000ffff029224 */ /* 0x000fe400078e000c */
[----:B------:R-:W-:Y:S01]  /*31d0*/  @!P1 IMAD.MOV.U32 R3, RZ, RZ, R13 ;  /* 0x000000ffff039224 */ /* 0x000fe200078e000d */
[----:B------:R-:W-:Y:S01]  /*31e0*/  @!P0 IADD3.X R5, R13, UR44, RZ, P4, !PT ;  /* 0x0000002c0d058c10 */ /* 0x000fe2000a7fe4ff */
[----:B------:R-:W-:-:S02]  /*31f0*/  @!P5 IMAD R15, R24, R34, RZ ;  /* 0x00000022180fd224 */ /* 0x000fc400078e02ff */
[-C--:B------:R-:W-:Y:S01]  /*3200*/  @!P2 IMAD R25, R25, R34.reuse, RZ ;  /* 0x000000221919a224 */ /* 0x080fe200078e02ff */
[----:B------:R1:W-:Y:S01]  /*3210*/  @!P1 STG.E.U8 desc[UR38][R2.64+0x1], R31 ;  /* 0x0000011f02009986 */ /* 0x0003e2000c101126 */
[-C--:B------:R-:W-:Y:S02]  /*3220*/  @!P3 IMAD R29, R26, R34.reuse, RZ ;  /* 0x000000221a1db224 */ /* 0x080fe400078e02ff */
[----:B------:R-:W-:Y:S01]  /*3230*/  @!P0 IMAD R27, R27, R34, RZ ;  /* 0x000000221b1b8224 */ /* 0x000fe200078e02ff */
[----:B------:R1:W-:Y:S04]  /*3240*/  @!P5 STG.E.U8 desc[UR38][R8.64], R15 ;  /* 0x0000000f0800d986 */ /* 0x0003e8000c101126 */
[----:B------:R1:W-:Y:S04]  /*3250*/  @!P2 STG.E.U8 desc[UR38][R6.64+0x1], R25 ;  /* 0x000001190600a986 */ /* 0x0003e8000c101126 */
[----:B------:R1:W-:Y:S04]  /*3260*/  @!P3 STG.E.U8 desc[UR38][R10.64], R29 ;  /* 0x0000001d0a00b986 */ /* 0x0003e8000c101126 */
[----:B------:R1:W-:Y:S02]  /*3270*/  @!P0 STG.E.U8 desc[UR38][R4.64+0x1], R27 ;  /* 0x0000011b04008986 */ /* 0x0003e4000c101126 */
.L_x_43:
[----:B------:R-:W-:Y:S05]  /*3280*/  BSYNC B0 ;  /* 0x0000000000007941 */ /* 0x000fea0003800000 */
.L_x_33:
[----:B------:R-:W-:Y:S01]  /*3290*/  IADD3 R18, P0, R18, UR36, RZ ;  /* 0x0000002412127c10 */ /* 0x000fe2000ff1e0ff */
[----:B------:R-:W-:Y:S01]  /*32a0*/  ULDC.64 UR4, c[0x0][0x650] ;  /* 0x0001940000047ab9 */ /* 0x000fe20000000a00 */
[----:B01----:R-:W-:Y:S01]  /*32b0*/  PRMT R2, RZ, 0x7610, R2 ;  /* 0x00007610ff027816 */ /* 0x003fe20000000002 */
[----:B------:R-:W-:Y:S01]  /*32c0*/  IMAD.MOV.U32 R45, RZ, RZ, -0x1 ;  /* 0xffffffffff2d7424 */ /* 0x000fe200078e00ff */
[----:B------:R-:W-:Y:S01]  /*32d0*/  IADD3.X R19, R19, UR42, RZ, P0, !PT ;  /* 0x0000002a13137c10 */ /* 0x000fe200087fe4ff */
[----:B------:R-:W-:Y:S01]  /*32e0*/  IMAD.MOV.U32 R49, RZ, RZ, -0x1 ;  /* 0xffffffffff317424 */ /* 0x000fe200078e00ff */
[----:B------:R-:W-:-:S04]  /*32f0*/  ISETP.GE.U32.AND P0, PT, R18, UR4, PT ;  /* 0x0000000412007c0c */ /* 0x000fc8000bf06070 */
[----:B------:R-:W-:-:S13]  /*3300*/  ISETP.GE.U32.AND.EX P0, PT, R19, UR5, PT, P0 ;  /* 0x0000000513007c0c */ /* 0x000fda000bf06100 */
[----:B------:R-:W-:Y:S05]  /*3310*/  @P0 BRA `(.L_x_44) ;  /* 0x0000000400640947 */ /* 0x000fea0003800000 */
[----:B------:R-:W0:Y:S01]  /*3320*/  S2R R10, SR_CTAID.X ;  /* 0x00000000000a7919 */ /* 0x000e220000002500 */
[----:B------:R-:W1:Y:S01]  /*3330*/  LDC.64 R8, c[0x0][0x628] ;  /* 0x00018a00ff087b82 */ /* 0x000e620000000a00 */
[----:B------:R-:W-:Y:S01]  /*3340*/  ULDC UR4, c[0x0][0x150] ;  /* 0x0000540000047ab9 */ /* 0x000fe20000000800 */
[----:B------:R-:W-:Y:S01]  /*3350*/  IMAD.MOV.U32 R6, RZ, RZ, R18 ;  /* 0x000000ffff067224 */ /* 0x000fe200078e0012 */
[----:B------:R-:W2:Y:S01]  /*3360*/  S2R R20, SR_CTAID.Y ;  /* 0x0000000000147919 */ /* 0x000ea20000002600 */
[----:B------:R-:W-:-:S04]  /*3370*/  IMAD.MOV.U32 R7, RZ, RZ, R19 ;  /* 0x000000ffff077224 */ /* 0x000fc800078e0013 */
[----:B------:R-:W3:Y:S08]  /*3380*/  LDC R15, c[0x0][0x144] ;  /* 0x00005100ff0f7b82 */ /* 0x000ef00000000800 */
[----:B------:R-:W4:Y:S08]  /*3390*/  LDC R0, c[0x0][0x630] ;  /* 0x00018c00ff007b82 */ /* 0x000f300000000800 */
[----:B------:R-:W2:Y:S01]  /*33a0*/  LDC.64 R12, c[0x0][0x620] ;  /* 0x00018800ff0c7b82 */ /* 0x000ea20000000a00 */
[----:B-1----:R-:W-:-:S04]  /*33b0*/  ISETP.NE.U32.AND P0, PT, R8, RZ, PT ;  /* 0x000000ff0800720c */ /* 0x002fc80003f05070 */
[----:B------:R-:W-:Y:S02]  /*33c0*/  ISETP.NE.AND.EX P0, PT, R9, RZ, PT, P0 ;  /* 0x000000ff0900720c */ /* 0x000fe40003f05300 */
[----:B0-----:R-:W-:-:S05]  /*33d0*/  I2FP.F32.U32 R2, R10 ;  /* 0x0000000a00027245 */ /* 0x001fca0000201000 */
[----:B------:R-:W-:-:S04]  /*33e0*/  FMUL R2, R2, UR4 ;  /* 0x0000000402027c20 */ /* 0x000fc80008400000 */
[----:B------:R0:W1:Y:S02]  /*33f0*/  F2I.U32.TRUNC.NTZ R14, R2 ;  /* 0x00000002000e7305 */ /* 0x000064000020f000 */
[----:B---34-:R-:W-:Y:S05]  /*3400*/  @!P0 BRA `(.L_x_45) ;  /* 0x0000000000288947 */ /* 0x018fea0003800000 */
[----:B------:R-:W3:Y:S02]  /*3410*/  LDC R3, c[0x0][0x634] ;  /* 0x00018d00ff037b82 */ /* 0x000ee40000000800 */
[----:B---3--:R-:W-:-:S05]  /*3420*/  IADD3 R7, P0, R18, R3, RZ ;  /* 0x0000000312077210 */ /* 0x008fca0007f1e0ff */
[----:B------:R-:W-:-:S04]  /*3430*/  IMAD.X R11, RZ, RZ, R19, P0 ;  /* 0x000000ffff0b7224 */ /* 0x000fc800000e0613 */
[----:B0-----:R-:W-:-:S04]  /*3440*/  IMAD.WIDE.U32 R2, R11, R8, RZ ;  /* 0x000000080b027225 */ /* 0x001fc800078e00ff */
[----:B------:R-:W-:-:S04]  /*3450*/  IMAD.WIDE.U32 R4, P0, R7, R9, R2 ;  /* 0x0000000907047225 */ /* 0x000fc80007800002 */
[----:B------:R-:W-:-:S04]  /*3460*/  IMAD.WIDE.U32 R2, R7, R8, RZ ;  /* 0x0000000807027225 */ /* 0x000fc800078e00ff */
[----:B------:R-:W-:Y:S01]  /*3470*/  IMAD.X R7, RZ, RZ, RZ, P0 ;  /* 0x000000ffff077224 */ /* 0x000fe200000e06ff */
[----:B------:R-:W-:Y:S01]  /*3480*/  IADD3 RZ, P0, R3, R4, RZ ;  /* 0x0000000403ff7210 */ /* 0x000fe20007f1e0ff */
[----:B------:R-:W-:-:S04]  /*3490*/  IMAD.MOV.U32 R6, RZ, RZ, R5 ;  /* 0x000000ffff067224 */ /* 0x000fc800078e0005 */
[----:B------:R-:W-:-:S08]  /*34a0*/  IMAD.WIDE.U32.X R6, R11, R9, R6, P0 ;  /* 0x000000090b067225 */ /* 0x000fd000000e0406 */
.L_x_45:
[----:B------:R-:W3:Y:S01]  /*34b0*/  LDC.64 R26, c[0x0][0x640] ;  /* 0x00019000ff1a7b82 */ /* 0x000ee20000000a00 */
[-CC-:B------:R-:W-:Y:S01]  /*34c0*/  SHF.R.U64 R49, R6, R0.reuse, R7.reuse ;  /* 0x0000000006317219 */ /* 0x180fe20000001207 */
[----:B-1----:R-:W-:Y:S01]  /*34d0*/  IMAD.MOV R14, RZ, RZ, -R14 ;  /* 0x000000ffff0e7224 */ /* 0x002fe200078e0a0e */
[----:B------:R-:W-:Y:S01]  /*34e0*/  SHF.R.U32.HI R0, RZ, R0, R7 ;  /* 0x00000000ff007219 */ /* 0x000fe20000011607 */
[----:B------:R-:W-:Y:S01]  /*34f0*/  ULDC UR4, c[0x0][0x154] ;  /* 0x0000550000047ab9 */ /* 0x000fe20000000800 */
[----:B------:R-:W-:Y:S01]  /*3500*/  IADD3 R5, P0, RZ, -R49, RZ ;  /* 0x80000031ff057210 */ /* 0x000fe20007f1e0ff */
[----:B------:R-:W-:Y:S02]  /*3510*/  IMAD R15, R15, R14, R10 ;  /* 0x0000000e0f0f7224 */ /* 0x000fe400078e020a */
[----:B------:R-:W1:Y:S01]  /*3520*/  LDC R4, c[0x0][0x618] ;  /* 0x00018600ff047b82 */ /* 0x000e620000000800 */
[----:B------:R-:W-:Y:S02]  /*3530*/  IMAD.MOV.U32 R7, RZ, RZ, 0x1 ;  /* 0x00000001ff077424 */ /* 0x000fe400078e00ff */
[----:B------:R-:W-:-:S04]  /*3540*/  IMAD.X R3, RZ, RZ, ~R0, P0 ;  /* 0x000000ffff037224 */ /* 0x000fc800000e0e00 */
[-C--:B--2---:R-:W-:Y:S01]  /*3550*/  IMAD R0, R3, R12.reuse, RZ ;  /* 0x0000000c03007224 */ /* 0x084fe200078e02ff */
[----:B------:R-:W2:Y:S01]  /*3560*/  LDC R6, c[0x0][0x608] ;  /* 0x00018200ff067b82 */ /* 0x000ea20000000800 */
[----:B0-----:R-:W-:-:S04]  /*3570*/  IMAD.WIDE.U32 R2, R5, R12, R18 ;  /* 0x0000000c05027225 */ /* 0x001fc800078e0012 */
[----:B------:R-:W-:Y:S01]  /*3580*/  IMAD R5, R5, R13, R0 ;  /* 0x0000000d05057224 */ /* 0x000fe200078e0200 */
[----:B------:R-:W-:Y:S02]  /*3590*/  I2FP.F32.U32 R0, R20 ;  /* 0x0000001400007245 */ /* 0x000fe40000201000 */
[----:B------:R-:W0:Y:S01]  /*35a0*/  LDC R24, c[0x0][0x658] ;  /* 0x00019600ff187b82 */ /* 0x000e220000000800 */
[----:B------:R-:W-:Y:S01]  /*35b0*/  IMAD.IADD R3, R3, 0x1, R5 ;  /* 0x0000000103037824 */ /* 0x000fe200078e0205 */
[----:B---3--:R-:W-:Y:S01]  /*35c0*/  ISETP.NE.U32.AND P0, PT, R26, RZ, PT ;  /* 0x000000ff1a00720c */ /* 0x008fe20003f05070 */
[----:B------:R-:W-:Y:S01]  /*35d0*/  FMUL R0, R0, UR4 ;  /* 0x0000000400007c20 */ /* 0x000fe20008400000 */
[----:B------:R-:W-:Y:S02]  /*35e0*/  IMAD.MOV.U32 R5, RZ, RZ, -0x1 ;  /* 0xffffffffff057424 */ /* 0x000fe400078e00ff */
[----:B------:R-:W-:Y:S01]  /*35f0*/  ISETP.NE.AND.EX P0, PT, R27, RZ, PT, P0 ;  /* 0x000000ff1b00720c */ /* 0x000fe20003f05300 */
[----:B------:R3:W4:Y:S01]  /*3600*/  F2I.U32.TRUNC.NTZ R12, R0 ;  /* 0x00000000000c7305 */ /* 0x000722000020f000 */
[----:B------:R-:W3:Y:S01]  /*3610*/  LDC R13, c[0x0][0x148] ;  /* 0x00005200ff0d7b82 */ /* 0x000ee20000000800 */
[----:B-1----:R-:W-:-:S02]  /*3620*/  SHF.R.U64 R10, R2, R4, R3 ;  /* 0x00000004020a7219 */ /* 0x002fc40000001203 */
[----:B------:R-:W-:-:S05]  /*3630*/  SHF.R.U32.HI R3, RZ, R4, R3 ;  /* 0x00000004ff037219 */ /* 0x000fca0000011603 */
[----:B------:R-:W1:Y:S01]  /*3640*/  LDC R14, c[0x0][0x600] ;  /* 0x00018000ff0e7b82 */ /* 0x000e620000000800 */
[-CC-:B--2---:R-:W-:Y:S02]  /*3650*/  SHF.R.U64 R8, R10, R6.reuse, R3.reuse ;  /* 0x000000060a087219 */ /* 0x184fe40000001203 */
[----:B------:R-:W-:-:S05]  /*3660*/  SHF.R.U32.HI R3, RZ, R6, R3 ;  /* 0x00000006ff037219 */ /* 0x000fca0000011603 */
[----:B------:R-:W2:Y:S01]  /*3670*/  LDC R25, c[0x0][0x648] ;  /* 0x00019200ff197b82 */ /* 0x000ea20000000800 */
[-CC-:B0-----:R-:W-:Y:S02]  /*3680*/  SHF.R.U64 R11, R8, R24.reuse, R3.reuse ;  /* 0x00000018080b7219 */ /* 0x181fe40000001203 */
[-C--:B------:R-:W-:Y:S02]  /*3690*/  SHF.L.U32 R5, R5, R24.reuse, RZ ;  /* 0x0000001805057219 */ /* 0x080fe400000006ff */
[-C--:B------:R-:W-:Y:S01]  /*36a0*/  SHF.R.U32.HI R3, RZ, R24.reuse, R3 ;  /* 0x00000018ff037219 */ /* 0x080fe20000011603 */
[----:B------:R-:W-:Y:S01]  /*36b0*/  IMAD.MOV.U32 R2, RZ, RZ, R11 ;  /* 0x000000ffff027224 */ /* 0x000fe200078e000b */
[----:B------:R-:W-:Y:S01]  /*36c0*/  SHF.L.U32 R24, R7, R24, RZ ;  /* 0x0000001807187219 */ /* 0x000fe200000006ff */
[----:B------:R-:W0:Y:S01]  /*36d0*/  LDC R28, c[0x0][0x638] ;  /* 0x00018e00ff1c7b82 */ /* 0x000e220000000800 */
[----:B------:R-:W-:-:S07]  /*36e0*/  LOP3.LUT R21, RZ, R5, RZ, 0x33, !PT ;  /* 0x00000005ff157212 */ /* 0x000fce00078e33ff */
[----:B------:R-:W0:Y:S01]  /*36f0*/  LDC R29, c[0x0][0x610] ;  /* 0x00018400ff1d7b82 */ /* 0x000e220000000800 */
[----:B----4-:R-:W-:Y:S05]  /*3700*/  @!P0 BRA `(.L_x_46) ;  /* 0x0000000000288947 */ /* 0x010fea0003800000 */
[----:B---3--:R-:W3:Y:S02]  /*3710*/  LDC R0, c[0x0][0x64c] ;  /* 0x00019300ff007b82 */ /* 0x008ee40000000800 */
[----:B---3--:R-:W-:-:S05]  /*3720*/  IADD3 R7, P0, R11, R0, RZ ;  /* 0x000000000b077210 */ /* 0x008fca0007f1e0ff */
        /* <DEDUP_REMOVED lines=8> */
.L_x_46:
[----:B------:R-:W-:Y:S01]  /*37b0*/  ISETP.NE.AND P0, PT, R17, 0x1, PT ;  /* 0x000000011100780c */ /* 0x000fe20003f05270 */
[----:B-1----:R-:W-:Y:S01]  /*37c0*/  VIADD R5, R14, 0xffffffff ;  /* 0xffffffff0e057836 */ /* 0x002fe20000000000 */
[----:B--23--:R-:W-:Y:S01]  /*37d0*/  SHF.R.U64 R0, R2, R25, R3 ;  /* 0x0000001902007219 */ /* 0x00cfe20000001203 */
[----:B------:R-:W-:Y:S01]  /*37e0*/  IMAD.MOV R12, RZ, RZ, -R12 ;  /* 0x000000ffff0c7224 */ /* 0x000fe200078e0a0c */
[----:B------:R-:W-:Y:S01]  /*37f0*/  LOP3.LUT R3, R8, R21, RZ, 0xc0, !PT ;  /* 0x0000001508037212 */ /* 0x000fe200078ec0ff */
[----:B------:R-:W-:Y:S02]  /*3800*/  IMAD.MOV.U32 R4, RZ, RZ, 0x1 ;  /* 0x00000001ff047424 */ /* 0x000fe400078e00ff */
[----:B------:R-:W-:Y:S02]  /*3810*/  IMAD.MOV R2, RZ, RZ, -R0 ;  /* 0x000000ffff027224 */ /* 0x000fe400078e0a00 */
[----:B------:R-:W-:Y:S01]  /*3820*/  IMAD R0, R24, R0, R3 ;  /* 0x0000000018007224 */ /* 0x000fe200078e0203 */
[----:B------:R-:W-:Y:S01]  /*3830*/  LOP3.LUT R3, R10, R5, RZ, 0xc0, !PT ;  /* 0x000000050a037212 */ /* 0x000fe200078ec0ff */
[----:B0-----:R-:W-:-:S02]  /*3840*/  IMAD R2, R2, R28, R11 ;  /* 0x0000001c02027224 */ /* 0x001fc400078e020b */
[----:B------:R-:W-:Y:S02]  /*3850*/  @P0 IMAD R15, R13, R12, R20 ;  /* 0x0000000c0d0f0224 */ /* 0x000fe400078e0214 */
[----:B------:R-:W-:Y:S01]  /*3860*/  IMAD R3, R2, R14, R3 ;  /* 0x0000000e02037224 */ /* 0x000fe200078e0203 */
[----:B------:R-:W-:Y:S01]  /*3870*/  PRMT R2, R4, 0x7610, R2 ;  /* 0x0000761004027816 */ /* 0x000fe20000000002 */
[----:B------:R-:W-:-:S05]  /*3880*/  IMAD R0, R0, R29, R15 ;  /* 0x0000001d00007224 */ /* 0x000fca00078e020f */
[----:B------:R-:W-:Y:S02]  /*3890*/  SEL R45, R3, R0, !P0 ;  /* 0x00000000032d7207 */ /* 0x000fe40004000000 */
[----:B------:R-:W-:-:S07]  /*38a0*/  SEL R0, R0, R3, !P0 ;  /* 0x0000000300007207 */ /* 0x000fce0004000000 */
.L_x_44:
[----:B------:R-:W-:Y:S01]  /*38b0*/  LOP3.LUT P0, RZ, R2, 0xff, RZ, 0xc0, !PT ;  /* 0x000000ff02ff7812 */ /* 0x000fe2000780c0ff */
[----:B------:R-:W-:-:S12]  /*38c0*/  IMAD.MOV.U32 R47, RZ, RZ, R0 ;  /* 0x000000ffff2f7224 */ /* 0x000fd800078e0000 */
[----:B------:R-:W-:Y:S05]  /*38d0*/  @P0 BRA `(.L_x_47) ;  /* 0xffffffd800f00947 */ /* 0x000fea000383ffff */
[----:B------:R-:W-:Y:S05]  /*38e0*/  EXIT ;  /* 0x000000000000794d */ /* 0x000fea0003800000 */
.L_x_8:
        /* <DEDUP_REMOVED lines=26> */
.L_x_49:
[----:B------:R-:W0:Y:S01]  /*3a90*/  LDC.64 R26, c[0x0][0x640] ;  /* 0x00019000ff1a7b82 */ /* 0x000e220000000a00 */
[-CC-:B------:R-:W-:Y:S01]  /*3aa0*/  SHF.R.U64 R20, R12, R6.reuse, R13.reuse ;  /* 0x000000060c147219 */ /* 0x180fe2000000120d */
[----:B------:R-:W-:Y:S01]  /*3ab0*/  IMAD.MOV.U32 R30, RZ, RZ, 0x1 ;  /* 0x00000001ff1e7424 */ /* 0x000fe200078e00ff */
[----:B------:R-:W-:Y:S02]  /*3ac0*/  SHF.R.U32.HI R6, RZ, R6, R13 ;  /* 0x00000006ff067219 */ /* 0x000fe4000001160d */
[----:B------:R-:W-:-:S03]  /*3ad0*/  IADD3 R11, P0, RZ, -R20, RZ ;  /* 0x80000014ff0b7210 */ /* 0x000fc60007f1e0ff */
[----:B------:R-:W1:Y:S02]  /*3ae0*/  LDC R10, c[0x0][0x618] ;  /* 0x00018600ff0a7b82 */ /* 0x000e640000000800 */
[----:B------:R-:W-:-:S04]  /*3af0*/  IMAD.X R9, RZ, RZ, ~R6, P0 ;  /* 0x000000ffff097224 */ /* 0x000fc800000e0e06 */
[-C--:B------:R-:W-:Y:S02]  /*3b00*/  IMAD R6, R9, R22.reuse, RZ ;  /* 0x0000001609067224 */ /* 0x080fe400078e02ff */
[----:B------:R-:W2:Y:S01]  /*3b10*/  LDC R12, c[0x0][0x608] ;  /* 0x00018200ff0c7b82 */ /* 0x000ea20000000800 */
[----:B------:R-:W-:-:S04]  /*3b20*/  IMAD.WIDE.U32 R8, R11, R22, R18 ;  /* 0x000000160b087225 */ /* 0x000fc800078e0012 */
[----:B------:R-:W-:-:S03]  /*3b30*/  IMAD R11, R11, R23, R6 ;  /* 0x000000170b0b7224 */ /* 0x000fc600078e0206 */
[----:B------:R-:W3:Y:S01]  /*3b40*/  LDC R25, c[0x0][0x658] ;  /* 0x00019600ff197b82 */ /* 0x000ee20000000800 */
[----:B------:R-:W-:Y:S01]  /*3b50*/  IMAD.IADD R9, R9, 0x1, R11 ;  /* 0x0000000109097824 */ /* 0x000fe200078e020b */
[----:B0-----:R-:W-:-:S04]  /*3b60*/  ISETP.NE.U32.AND P0, PT, R26, RZ, PT ;  /* 0x000000ff1a00720c */ /* 0x001fc80003f05070 */
[----:B------:R-:W-:Y:S02]  /*3b70*/  ISETP.NE.AND.EX P0, PT, R27, RZ, PT, P0 ;  /* 0x000000ff1b00720c */ /* 0x000fe40003f05300 */
[----:B------:R-:W0:Y:S01]  /*3b80*/  LDC R22, c[0x0][0x600] ;  /* 0x00018000ff167b82 */ /* 0x000e220000000800 */
[-CC-:B-1----:R-:W-:Y:S01]  /*3b90*/  SHF.R.U64 R14, R8, R10.reuse, R9.reuse ;  /* 0x0000000a080e7219 */ /* 0x182fe20000001209 */
[----:B------:R-:W-:Y:S01]  /*3ba0*/  IMAD.MOV.U32 R8, RZ, RZ, -0x1 ;  /* 0xffffffffff087424 */ /* 0x000fe200078e00ff */
[----:B------:R-:W-:-:S05]  /*3bb0*/  SHF.R.U32.HI R9, RZ, R10, R9 ;  /* 0x0000000aff097219 */ /* 0x000fca0000011609 */
[----:B------:R-:W1:Y:S01]  /*3bc0*/  LDC R28, c[0x0][0x648] ;  /* 0x00019200ff1c7b82 */ /* 0x000e620000000800 */
[-CC-:B--2---:R-:W-:Y:S02]  /*3bd0*/  SHF.R.U64 R21, R14, R12.reuse, R9.reuse ;  /* 0x0000000c0e157219 */ /* 0x184fe40000001209 */
[----:B------:R-:W-:-:S05]  /*3be0*/  SHF.R.U32.HI R6, RZ, R12, R9 ;  /* 0x0000000cff067219 */ /* 0x000fca0000011609 */
[----:B------:R-:W2:Y:S01]  /*3bf0*/  LDC R29, c[0x0][0x638] ;  /* 0x00018e00ff1d7b82 */ /* 0x000ea20000000800 */
[-C--:B---3--:R-:W-:Y:S02]  /*3c00*/  SHF.L.U32 R8, R8, R25.reuse, RZ ;  /* 0x0000001908087219 */ /* 0x088fe400000006ff */
[-CC-:B------:R-:W-:Y:S02]  /*3c10*/  SHF.R.U64 R23, R21, R25.reuse, R6.reuse ;  /* 0x0000001915177219 */ /* 0x180fe40000001206 */
[----:B------:R-:W-:Y:S02]  /*3c20*/  LOP3.LUT R32, RZ, R8, RZ, 0x33, !PT ;  /* 0x00000008ff207212 */ /* 0x000fe400078e33ff */
[----:B------:R-:W-:Y:S01]  /*3c30*/  SHF.R.U32.HI R9, RZ, R25, R6 ;  /* 0x00000019ff097219 */ /* 0x000fe20000011606 */
[----:B------:R-:W3:Y:S01]  /*3c40*/  LDC R31, c[0x0][0x610] ;  /* 0x00018400ff1f7b82 */ /* 0x000ee20000000800 */
[----:B------:R-:W-:Y:S01]  /*3c50*/  IMAD.MOV.U32 R8, RZ, RZ, R23 ;  /* 0x000000ffff087224 */ /* 0x000fe200078e0017 */
[----:B------:R-:W-:Y:S06]  /*3c60*/  @!P0 BRA `(.L_x_50) ;  /* 0x0000000000288947 */ /* 0x000fec0003800000 */
        /* <DEDUP_REMOVED lines=10> */
.L_x_50:
[----:B------:R-:W-:Y:S02]  /*3d10*/  ISETP.NE.AND P0, PT, R17, 0x1, PT ;  /* 0x000000011100780c */ /* 0x000fe40003f05270 */
[----:B-1----:R-:W-:Y:S01]  /*3d20*/  SHF.R.U64 R6, R8, R28, R9 ;  /* 0x0000001c08067219 */ /* 0x002fe20000001209 */
[----:B0-----:R-:W-:Y:S01]  /*3d30*/  VIADD R9, R22, 0xffffffff ;  /* 0xffffffff16097836 */ /* 0x001fe20000000000 */
[----:B------:R-:W-:Y:S02]  /*3d40*/  SHF.L.U32 R30, R30, R25, RZ ;  /* 0x000000191e1e7219 */ /* 0x000fe400000006ff */
[----:B------:R-:W-:Y:S01]  /*3d50*/  LOP3.LUT R5, R21, R32, RZ, 0xc0, !PT ;  /* 0x0000002015057212 */ /* 0x000fe200078ec0ff */
[----:B------:R-:W-:-:S04]  /*3d60*/  IMAD.MOV R8, RZ, RZ, -R6 ;  /* 0x000000ffff087224 */ /* 0x000fc800078e0a06 */
[----:B------:R-:W-:Y:S01]  /*3d70*/  IMAD R6, R30, R6, R5 ;  /* 0x000000061e067224 */ /* 0x000fe200078e0205 */
[----:B------:R-:W-:Y:S01]  /*3d80*/  LOP3.LUT R5, R14, R9, RZ, 0xc0, !PT ;  /* 0x000000090e057212 */ /* 0x000fe200078ec0ff */
[----:B------:R-:W-:Y:S02]  /*3d90*/  @P0 IMAD R3, R7, R24, R4 ;  /* 0x0000001807030224 */ /* 0x000fe400078e0204 */
[----:B--2---:R-:W-:Y:S02]  /*3da0*/  IMAD R4, R8, R29, R23 ;  /* 0x0000001d08047224 */ /* 0x004fe400078e0217 */
[----:B---3--:R-:W-:Y:S02]  /*3db0*/  IMAD R3, R6, R31, R3 ;  /* 0x0000001f06037224 */ /* 0x008fe400078e0203 */
[----:B------:R-:W-:Y:S02]  /*3dc0*/  IMAD R4, R4, R22, R5 ;  /* 0x0000001604047224 */ /* 0x000fe400078e0205 */
[----:B------:R-:W-:-:S03]  /*3dd0*/  IMAD.MOV.U32 R6, RZ, RZ, 0x1 ;  /* 0x00000001ff067424 */ /* 0x000fc600078e00ff */
[----:B------:R-:W-:Y:S02]  /*3de0*/  SEL R22, R4, R3, !P0 ;  /* 0x0000000304167207 */ /* 0x000fe40004000000 */
[----:B------:R-:W-:-:S07]  /*3df0*/  SEL R21, R3, R4, !P0 ;  /* 0x0000000403157207 */ /* 0x000fce0004000000 */
.L_x_48:
[----:B------:R-:W-:-:S08]  /*3e00*/  NOP ;  /* 0x0000000000007918 */ /* 0x000fd00000000000 */
[----:B------:R-:W0:-:S00]  /*3e10*/  USETMAXREG.DEALLOC.CTAPOOL 0x28 ;  /* 0x00000028000079c8 */ /* 0x000e0000080e0500 */
[----:B0-----:R-:W-:-:S13]  /*3e20*/  ISETP.NE.AND P0, PT, R2, RZ, PT ;  /* 0x000000ff0200720c */ /* 0x001fda0003f05270 */
[----:B------:R-:W-:Y:S05]  /*3e30*/  @P0 EXIT ;  /* 0x000000000000094d */ /* 0x000fea0003800000 */
[----:B------:R-:W-:Y:S01]  /*3e40*/  LOP3.LUT P0, RZ, R6, 0xff, RZ, 0xc0, !PT ;  /* 0x000000ff06ff7812 */ /* 0x000fe2000780c0ff */
[----:B------:R-:W-:Y:S02]  /*3e50*/  IMAD.MOV.U32 R6, RZ, RZ, 0x1 ;  /* 0x00000001ff067424 */ /* 0x000fe400078e00ff */
[----:B------:R-:W-:-:S10]  /*3e60*/  IMAD.MOV.U32 R7, RZ, RZ, RZ ;  /* 0x000000ffff077224 */ /* 0x000fd400078e00ff */
[----:B------:R-:W-:Y:S05]  /*3e70*/  @!P0 BRA `(.L_x_51) ;  /* 0x0000000c00348947 */ /* 0x000fea0003800000 */
[----:B------:R-:W0:Y:S01]  /*3e80*/  LDC R2, c[0x0][0x28c] ;  /* 0x0000a300ff027b82 */ /* 0x000e220000000800 */
[----:B------:R-:W1:Y:S01]  /*3e90*/  S2R R11, SR_CgaCtaId ;  /* 0x00000000000b7919 */ /* 0x000e620000008800 */
[----:B------:R-:W-:Y:S01]  /*3ea0*/  ULDC UR5, c[0x0][0x658] ;  /* 0x0001960000057ab9 */ /* 0x000fe20000000800 */
[----:B------:R-:W-:Y:S01]  /*3eb0*/  UMOV UR6, 0xffffffff ;  /* 0xffffffff00067882 */ /* 0x000fe20000000000 */
[----:B------:R-:W-:Y:S01]  /*3ec0*/  BSSY B0, `(.L_x_51) ;  /* 0x00000c8000007945 */ /* 0x000fe20003800000 */
[----:B------:R-:W-:Y:S01]  /*3ed0*/  USHF.L.U32 UR6, UR6, UR5, URZ ;  /* 0x0000000506067299 */ /* 0x000fe2000800063f */
[----:B------:R-:W-:Y:S01]  /*3ee0*/  IMAD.MOV.U32 R9, RZ, RZ, 0x1 ;  /* 0x00000001ff097424 */ /* 0x000fe200078e00ff */
[----:B------:R-:W-:Y:S01]  /*3ef0*/  LOP3.LUT R8, R16, 0x2, RZ, 0xfc, !PT ;  /* 0x0000000210087812 */ /* 0x000fe200078efcff */
[----:B------:R-:W-:Y:S01]  /*3f00*/  IMAD.MOV.U32 R6, RZ, RZ, 0x1 ;  /* 0x00000001ff067424 */ /* 0x000fe200078e00ff */
[----:B------:R-:W-:Y:S01]  /*3f10*/  ULDC UR4, c[0x0][0x600] ;  /* 0x0001800000047ab9 */ /* 0x000fe20000000800 */
[----:B------:R-:W-:Y:S01]  /*3f20*/  IMAD.MOV.U32 R7, RZ, RZ, RZ ;  /* 0x000000ffff077224 */ /* 0x000fe200078e00ff */
[----:B------:R-:W-:Y:S01]  /*3f30*/  UMOV UR7, 0x1 ;  /* 0x0000000100077882 */ /* 0x000fe20000000000 */
[----:B------:R-:W-:-:S02]  /*3f40*/  UIADD3 UR15, UR4, -0x1, URZ ;  /* 0xffffffff040f7890 */ /* 0x000fc4000fffe03f */
[----:B------:R-:W-:Y:S02]  /*3f50*/  USHF.L.U32 UR17, UR7, UR5, URZ ;  /* 0x0000000507117299 */ /* 0x000fe4000800063f */
[----:B------:R-:W-:Y:S01]  /*3f60*/  ULOP3.LUT UR16, URZ, UR6, URZ, 0x33, !UPT ;  /* 0x000000063f107292 */ /* 0x000fe2000f8e333f */
[----:B------:R-:W-:Y:S01]  /*3f70*/  ULDC.64 UR20, c[0x0][0x198] ;  /* 0x0000660000147ab9 */ /* 0x000fe20000000a00 */
[----:B0-----:R-:W-:-:S05]  /*3f80*/  VIADD R2, R2, 0x3f ;  /* 0x0000003f02027836 */ /* 0x001fca0000000000 */
[----:B------:R-:W-:-:S04]  /*3f90*/  SHF.R.S32.HI R3, RZ, 0x1f, R2 ;  /* 0x0000001fff037819 */ /* 0x000fc80000011402 */
[----:B------:R-:W-:Y:S01]  /*3fa0*/  LEA.HI R3, R3, R2, RZ, 0x6 ;  /* 0x0000000203037211 */ /* 0x000fe200078f30ff */
[C---:B-1----:R-:W-:Y:S02]  /*3fb0*/  IMAD.SHL.U32 R2, R11.reuse, 0x100, RZ ;  /* 0x000001000b027824 */ /* 0x042fe400078e00ff */
[----:B------:R-:W-:Y:S01]  /*3fc0*/  IMAD.SHL.U32 R11, R11, 0x4, RZ ;  /* 0x000000040b0b7824 */ /* 0x000fe200078e00ff */
[----:B------:R-:W-:Y:S02]  /*3fd0*/  SHF.R.S32.HI R10, RZ, 0x6, R3 ;  /* 0x00000006ff0a7819 */ /* 0x000fe40000011403 */
[----:B------:R-:W-:Y:S02]  /*3fe0*/  LOP3.LUT R2, R2, 0x100, RZ, 0xc0, !PT ;  /* 0x0000010002027812 */ /* 0x000fe400078ec0ff */
[----:B------:R-:W-:Y:S01]  /*3ff0*/  LOP3.LUT R11, R11, 0x4, RZ, 0xc0, !PT ;  /* 0x000000040b0b7812 */ /* 0x000fe200078ec0ff */
[----:B------:R-:W-:Y:S02]  /*4000*/  VIADD R13, R10, 0x1 ;  /* 0x000000010a0d7836 */ /* 0x000fe40000000000 */
[----:B------:R-:W-:-:S07]  /*4010*/  VIADD R12, R2, 0x36180 ;  /* 0x00036180020c7836 */ /* 0x000fce0000000000 */
.L_x_62:
[----:B------:R-:W-:-:S03]  /*4020*/  UMOV UR4, 0xffffffff ;  /* 0xffffffff00047882 */ /* 0x000fc60000000000 */
[----:B------:R-:W-:Y:S05]  /*4030*/  BRA.DIV UR4, `(.L_x_52) ;  /* 0x0000001204607947 */ /* 0x000fea000b800000 */
[----:B------:R-:W-:-:S13]  /*4040*/  ELECT P6, URZ, PT ;  /* 0x00000000003f782f */ /* 0x000fda00038c0000 */
.L_x_78:
[----:B------:R-:W0:Y:S01]  /*4050*/  LDC R2, c[0x0][0x28c] ;  /* 0x0000a300ff027b82 */ /* 0x000e220000000800 */
[----:B------:R-:W-:Y:S01]  /*4060*/  BSSY B1, `(.L_x_53) ;  /* 0x0000038000017945 */ /* 0x000fe20003800000 */
[----:B0-----:R-:W-:-:S13]  /*4070*/  ISETP.LT.OR P6, PT, R2, 0x1, !P6 ;  /* 0x000000010200780c */ /* 0x001fda00077c1670 */
[----:B------:R-:W-:Y:S05]  /*4080*/  @P6 BRA `(.L_x_54) ;  /* 0x0000000000d46947 */ /* 0x000fea0003800000 */
[----:B------:R-:W-:Y:S02]  /*4090*/  IMAD R22, R22, 0x8, R11 ;  /* 0x0000000816167824 */ /* 0x000fe400078e020b */
[----:B------:R-:W-:Y:S02]  /*40a0*/  IMAD R21, R21, 0x180, RZ ;  /* 0x0000018015157824 */ /* 0x000fe400078e02ff */
[----:B------:R-:W-:Y:S02]  /*40b0*/  IMAD.MOV.U32 R23, RZ, RZ, RZ ;  /* 0x000000ffff177224 */ /* 0x000fe400078e00ff */
[----:B------:R-:W-:Y:S02]  /*40c0*/  IMAD.MOV.U32 R2, RZ, RZ, R13 ;  /* 0x000000ffff027224 */ /* 0x000fe400078e000d */
[----:B------:R-:W-:Y:S02]  /*40d0*/  IMAD.MOV.U32 R3, RZ, RZ, R6 ;  /* 0x000000ffff037224 */ /* 0x000fe400078e0006 */
[----:B------:R-:W-:-:S07]  /*40e0*/  IMAD.MOV.U32 R5, RZ, RZ, R7 ;  /* 0x000000ffff057224 */ /* 0x000fce00078e0007 */
.L_x_57:
[----:B------:R-:W0:Y:S01]  /*40f0*/  S2R R15, SR_CgaCtaId ;  /* 0x00000000000f7919 */ /* 0x000e220000008800 */
[----:B------:R-:W-:Y:S02]  /*4100*/  MOV R4, 0x400 ;  /* 0x0000040000047802 */ /* 0x000fe40000000f00 */
[----:B------:R-:W-:-:S13]  /*4110*/  ISETP.NE.AND P1, PT, R0, RZ, PT ;  /* 0x000000ff0000720c */ /* 0x000fda0003f25270 */
[----:B------:R-:W1:Y:S01]  /*4120*/  @!P1 LDC R14, c[0x0][0x500] ;  /* 0x00014000ff0e9b82 */ /* 0x000e620000000800 */
[----:B0-----:R-:W-:Y:S02]  /*4130*/  LEA R24, R15, R4, 0x18 ;  /* 0x000000040f187211 */ /* 0x001fe400078ec0ff */
[----:B------:R-:W-:-:S03]  /*4140*/  SHF.L.U32 R4, R3, 0x1f, RZ ;  /* 0x0000001f03047819 */ /* 0x000fc600000006ff */
[----:B------:R-:W-:-:S04]  /*4150*/  IMAD R15, R5, 0x8, R24 ;  /* 0x00000008050f7824 */ /* 0x000fc800078e0218 */
[----:B------:R-:W0:Y:S02]  /*4160*/  SYNCS.PHASECHK.TRANS64.TRYWAIT P0, [R15+URZ+0x48], R4 ;  /* 0x000048040f0075a7 */ /* 0x000e24000800017f */
[----:B01----:R-:W-:Y:S05]  /*4170*/  @!P0 BRA `(.L_x_55) ;  /* 0x0000001000308947 */ /* 0x003fea0003800000 */
.L_x_79:
[----:B0-----:R-:W-:Y:S01]  /*4180*/  PRMT R4, R8, 0x9910, RZ ;  /* 0x0000991008047816 */ /* 0x001fe200000000ff */
[----:B------:R0:W-:Y:S03]  /*4190*/  @!P1 SYNCS.ARRIVE.TRANS64 RZ, [R15+URZ], R14 ;  /* 0x0000000e0fff99a7 */ /* 0x0001e6000800003f */
[----:B------:R-:W-:-:S13]  /*41a0*/  ISETP.NE.AND P0, PT, R4, 0x2, PT ;  /* 0x000000020400780c */ /* 0x000fda0003f05270 */
[----:B0-----:R-:W-:Y:S05]  /*41b0*/  @P0 BRA `(.L_x_56) ;  /* 0x0000000000040947 */ /* 0x001fea0003800000 */
[----:B------:R-:W-:Y:S01]  /*41c0*/  BPT.TRAP 0x1 ;  /* 0x000000040000795c */ /* 0x000fe20000300000 */
.L_x_56:
[----:B------:R-:W-:Y:S01]  /*41d0*/  IMAD R4, R5, 0x6000, R24 ;  /* 0x0000600005047824 */ /* 0x000fe200078e0218 */
[----:B------:R-:W-:Y:S01]  /*41e0*/  R2UR UR13, R24 ;  /* 0x00000000180d72ca */ /* 0x000fe200000e0000 */
[----:B------:R-:W-:Y:S01]  /*41f0*/  VIADD R2, R2, 0xffffffff ;  /* 0xffffffff02027836 */ /* 0x000fe20000000000 */
[----:B------:R-:W-:Y:S01]  /*4200*/  R2UR UR9, R15 ;  /* 0x000000000f0972ca */ /* 0x000fe200000e0000 */
[----:B------:R-:W-:Y:S01]  /*4210*/  UIADD3 UR4, UP0, UR20, 0xf0, URZ ;  /* 0x000000f014047890 */ /* 0x000fe2000ff1e03f */
[----:B------:R-:W-:Y:S01]  /*4220*/  R2UR UR5, R4 ;  /* 0x00000000040572ca */ /* 0x000fe200000e0000 */
[----:B------:R-:W-:Y:S01]  /*4230*/  IMAD R4, R5, 0x200, R12 ;  /* 0x0000020005047824 */ /* 0x000fe200078e020c */
[----:B------:R-:W-:Y:S01]  /*4240*/  R2UR UR11, R21 ;  /* 0x00000000150b72ca */ /* 0x000fe200000e0000 */
[----:B------:R-:W-:Y:S01]  /*4250*/  UIADD3 UR22, UP1, UR20, 0x1f0, URZ ;  /* 0x000001f014167890 */ /* 0x000fe2000ff3e03f */
[----:B------:R-:W-:Y:S01]  /*4260*/  R2UR UR10, R23 ;  /* 0x00000000170a72ca */ /* 0x000fe200000e0000 */
[----:B------:R-:W-:Y:S01]  /*4270*/  VIADD R5, R5, 0x1 ;  /* 0x0000000105057836 */ /* 0x000fe20000000000 */
[----:B------:R-:W-:Y:S01]  /*4280*/  R2UR UR8, R4 ;  /* 0x00000000040872ca */ /* 0x000fe200000e0000 */
[----:B------:R-:W-:Y:S01]  /*4290*/  UIADD3.X UR23, URZ, UR21, URZ, UP1, !UPT ;  /* 0x000000153f177290 */ /* 0x000fe20008ffe43f */
[----:B------:R-:W-:Y:S01]  /*42a0*/  R2UR UR12, R20 ;  /* 0x00000000140c72ca */ /* 0x000fe200000e0000 */
[----:B------:R-:W-:Y:S01]  /*42b0*/  UMOV UR6, 0x0 ;  /* 0x0000000000067882 */ /* 0x000fe20000000000 */
[----:B------:R-:W-:Y:S01]  /*42c0*/  R2UR UR18, R22 ;  /* 0x00000000161272ca */ /* 0x000fe200000e0000 */
[----:B------:R-:W-:Y:S01]  /*42d0*/  UMOV UR7, 0x10000000 ;  /* 0x1000000000077882 */ /* 0x000fe20000000000 */
[----:B------:R-:W-:Y:S01]  /*42e0*/  ISETP.GT.AND P1, PT, R2, 0x1, PT ;  /* 0x000000010200780c */ /* 0x000fe20003f24270 */
[----:B------:R-:W-:Y:S01]  /*42f0*/  UIADD3 UR14, UR5, 0x180, URZ ;  /* 0x00000180050e7890 */ /* 0x000fe2000fffe03f */
[----:B------:R-:W-:Y:S01]  /*4300*/  ISETP.NE.AND P0, PT, R5, 0x9, PT ;  /* 0x000000090500780c */ /* 0x000fe20003f05270 */
[----:B------:R-:W-:Y:S01]  /*4310*/  UIADD3.X UR5, URZ, UR21, URZ, UP0, !UPT ;  /* 0x000000153f057290 */ /* 0x000fe200087fe43f */
[----:B------:R-:W-:Y:S01]  /*4320*/  VIADD R23, R23, 0x40 ;  /* 0x0000004017177836 */ /* 0x000fe20000000000 */
[----:B------:R-:W-:Y:S01]  /*4330*/  UMOV UR19, 0x30000 ;  /* 0x0003000000137882 */ /* 0x000fe20000000000 */
[----:B------:R-:W-:Y:S01]  /*4340*/  SEL R4, RZ, 0x1, P0 ;  /* 0x00000001ff047807 */ /* 0x000fe20000000000 */
[----:B------:R-:W-:Y:S01]  /*4350*/  UIADD3 UR13, UR13, UR8, URZ ;  /* 0x000000080d0d7290 */ /* 0x000fe2000fffe03f */
[----:B------:R-:W-:-:S02]  /*4360*/  SEL R5, R5, RZ, P0 ;  /* 0x000000ff05057207 */ /* 0x000fc40000000000 */
[----:B------:R-:W-:Y:S01]  /*4370*/  UMOV UR8, UR14 ;  /* 0x0000000e00087c82 */ /* 0x000fe20008000000 */
[----:B------:R-:W-:Y:S01]  /*4380*/  LOP3.LUT R3, R3, R4, RZ, 0x3c, !PT ;  /* 0x0000000403037212 */ /* 0x000fe200078e3cff */
[----:B------:R0:W-:Y:S02]  /*4390*/  UTMALDG.3D [UR8], [UR4], desc[UR6] ;  /* 0x00000608040075b4 */ /* 0x0001e40008011000 */
[----:B0-----:R-:W-:Y:S01]  /*43a0*/  UMOV UR11, UR18 ;  /* 0x00000012000b7c82 */ /* 0x001fe20008000000 */
[----:B------:R-:W-:Y:S02]  /*43b0*/  UMOV UR8, UR13 ;  /* 0x0000000d00087c82 */ /* 0x000fe40008000000 */
[----:B------:R0:W-:Y:S02]  /*43c0*/  UTMALDG.3D.MULTICAST [UR8], [UR22], UR19, desc[UR6] ;  /* 0x00000608160073b4 */ /* 0x0001e40008011813 */
[----:B0-----:R-:W-:Y:S05]  /*43d0*/  @P1 BRA `(.L_x_57) ;  /* 0xfffffffc00441947 */ /* 0x001fea000383ffff */
.L_x_54:
[----:B------:R-:W-:Y:S05]  /*43e0*/  BSYNC B1 ;  /* 0x0000000000017941 */ /* 0x000fea0003800000 */
.L_x_53:
[----:B------:R-:W-:Y:S01]  /*43f0*/  LOP3.LUT P1, RZ, R9, 0xff, RZ, 0xc0, !PT ;  /* 0x000000ff09ff7812 */ /* 0x000fe2000782c0ff */
[C---:B------:R-:W-:Y:S01]  /*4400*/  IMAD.IADD R4, R10.reuse, 0x1, R7 ;  /* 0x000000010a047824 */ /* 0x040fe200078e0207 */
[----:B------:R-:W-:Y:S01]  /*4410*/  ULDC.64 UR4, c[0x0][0x650] ;  /* 0x0001940000047ab9 */ /* 0x000fe20000000a00 */
[----:B------:R-:W-:Y:S01]  /*4420*/  ISETP.GE.U32.AND P2, PT, R10, 0x9, PT ;  /* 0x000000090a00780c */ /* 0x000fe20003f46070 */
[----:B------:R-:W-:Y:S01]  /*4430*/  BSSY B1, `(.L_x_58) ;  /* 0x000006e000017945 */ /* 0x000fe20003800000 */
[----:B------:R-:W-:Y:S01]  /*4440*/  IMAD.MOV.U32 R21, RZ, RZ, -0x1 ;  /* 0xffffffffff157424 */ /* 0x000fe200078e00ff */
[----:B------:R-:W-:Y:S01]  /*4450*/  ISETP.GT.U32.AND P0, PT, R4, 0x8, PT ;  /* 0x000000080400780c */ /* 0x000fe20003f04070 */
[----:B------:R-:W-:Y:S01]  /*4460*/  IMAD.MOV.U32 R22, RZ, RZ, -0x1 ;  /* 0xffffffffff167424 */ /* 0x000fe200078e00ff */
[----:B------:R-:W-:Y:S01]  /*4470*/  PRMT R9, RZ, 0x7610, R9 ;  /* 0x00007610ff097816 */ /* 0x000fe20000000009 */
[----:B------:R-:W-:Y:S01]  /*4480*/  IMAD.MOV.U32 R20, RZ, RZ, -0x1 ;  /* 0xffffffffff147424 */ /* 0x000fe200078e00ff */
[----:B------:R-:W-:-:S03]  /*4490*/  ISETP.LT.U32.AND P0, PT, R10, 0x9, P0 ;  /* 0x000000090a00780c */ /* 0x000fc60000701070 */
[----:B------:R-:W0:Y:S01]  /*44a0*/  @P1 S2R R3, SR_CgaCtaId ;  /* 0x0000000000031919 */ /* 0x000e220000008800 */
[----:B------:R-:W-:-:S04]  /*44b0*/  @P1 MOV R2, 0x400 ;  /* 0x0000040000021802 */ /* 0x000fc80000000f00 */
[----:B0-----:R-:W-:Y:S01]  /*44c0*/  @P1 LEA R5, R3, R2, 0x18 ;  /* 0x0000000203051211 */ /* 0x001fe200078ec0ff */
[----:B------:R-:W-:-:S03]  /*44d0*/  IMAD.WIDE.U32 R2, R4, 0x38e38e39, RZ ;  /* 0x38e38e3904027825 */ /* 0x000fc600078e00ff */
[----:B------:R0:W-:Y:S01]  /*44e0*/  @P1 SYNCS.ARRIVE.TRANS64.A1T0 RZ, [R5+URZ+0xa8], RZ ;  /* 0x0000a8ff05ff19a7 */ /* 0x0001e2000810003f */
[----:B------:R-:W-:Y:S02]  /*44f0*/  IADD3 R18, P1, R18, UR36, RZ ;  /* 0x0000002412127c10 */ /* 0x000fe4000ff3e0ff */
[----:B------:R-:W-:Y:S02]  /*4500*/  PRMT R2, RZ, 0x7610, R2 ;  /* 0x00007610ff027816 */ /* 0x000fe40000000002 */
[----:B------:R-:W-:Y:S02]  /*4510*/  IADD3.X R19, R19, UR42, RZ, P1, !PT ;  /* 0x0000002a13137c10 */ /* 0x000fe40008ffe4ff */
[----:B0-----:R-:W-:Y:S02]  /*4520*/  SHF.R.U32.HI R5, RZ, 0x1, R3 ;  /* 0x00000001ff057819 */ /* 0x001fe40000011603 */
[----:B------:R-:W-:Y:S02]  /*4530*/  SEL R3, RZ, 0x1, !P0 ;  /* 0x00000001ff037807 */ /* 0x000fe40004000000 */
[----:B------:R-:W-:Y:S01]  /*4540*/  ISETP.GE.U32.AND P0, PT, R18, UR4, PT ;  /* 0x0000000412007c0c */ /* 0x000fe2000bf06070 */
[----:B------:R-:W-:Y:S01]  /*4550*/  IMAD R7, R5, -0x9, R4 ;  /* 0xfffffff705077824 */ /* 0x000fe200078e0204 */
[----:B------:R-:W-:-:S02]  /*4560*/  LOP3.LUT R6, R6, R3, RZ, 0x3c, !PT ;  /* 0x0000000306067212 */ /* 0x000fc400078e3cff */
[----:B------:R-:W-:Y:S02]  /*4570*/  ISETP.GE.U32.AND.EX P0, PT, R19, UR5, PT, P0 ;  /* 0x0000000513007c0c */ /* 0x000fe4000bf06100 */
[----:B------:R-:W-:-:S11]  /*4580*/  @P2 LOP3.LUT R6, R6, 0x1, R5, 0x78, !PT ;  /* 0x0000000106062812 */ /* 0x000fd600078e7805 */
[----:B------:R-:W-:Y:S05]  /*4590*/  @P0 BRA `(.L_x_59) ;  /* 0x00000004005c0947 */ /* 0x000fea0003800000 */
[----:B------:R-:W0:Y:S01]  /*45a0*/  S2R R15, SR_CTAID.X ;  /* 0x00000000000f7919 */ /* 0x000e220000002500 */
[----:B------:R-:W-:Y:S01]  /*45b0*/  ULDC.64 UR4, c[0x0][0x628] ;  /* 0x00018a0000047ab9 */ /* 0x000fe20000000a00 */
[----:B------:R-:W-:Y:S01]  /*45c0*/  ULDC UR7, c[0x0][0x630] ;  /* 0x00018c0000077ab9 */ /* 0x000fe20000000800 */
[----:B------:R-:W-:Y:S01]  /*45d0*/  ISETP.NE.U32.AND P0, PT, RZ, UR4, PT ;  /* 0x00000004ff007c0c */ /* 0x000fe2000bf05070 */
[----:B------:R-:W1:Y:S01]  /*45e0*/  S2R R20, SR_CTAID.Y ;  /* 0x0000000000147919 */ /* 0x000e620000002600 */
[----:B------:R-:W-:Y:S01]  /*45f0*/  ULDC UR8, c[0x0][0x150] ;  /* 0x0000540000087ab9 */ /* 0x000fe20000000800 */
[----:B------:R-:W-:Y:S01]  /*4600*/  IMAD.MOV.U32 R2, RZ, RZ, R18 ;  /* 0x000000ffff027224 */ /* 0x000fe200078e0012 */
[----:B------:R-:W-:Y:S01]  /*4610*/  ISETP.NE.AND.EX P0, PT, RZ, UR5, PT, P0 ;  /* 0x00000005ff007c0c */ /* 0x000fe2000bf05300 */
[----:B------:R-:W-:Y:S01]  /*4620*/  IMAD.MOV.U32 R3, RZ, RZ, R19 ;  /* 0x000000ffff037224 */ /* 0x000fe200078e0013 */
[----:B0-----:R-:W-:-:S11]  /*4630*/  I2FP.F32.U32 R22, R15 ;  /* 0x0000000f00167245 */ /* 0x001fd60000201000 */
[----:B------:R-:W-:Y:S05]  /*4640*/  @!P0 BRA `(.L_x_60) ;  /* 0x0000000000288947 */ /* 0x000fea0003800000 */
[----:B------:R-:W-:Y:S02]  /*4650*/  ULDC UR6, c[0x0][0x634] ;  /* 0x00018d0000067ab9 */ /* 0x000fe40000000800 */
[----:B------:R-:W-:-:S05]  /*4660*/  IADD3 R3, P0, R18, UR6, RZ ;  /* 0x0000000612037c10 */ /* 0x000fca000ff1e0ff */
[----:B------:R-:W-:-:S04]  /*4670*/  IMAD.X R21, RZ, RZ, R19, P0 ;  /* 0x000000ffff157224 */ /* 0x000fc800000e0613 */
[----:B------:R-:W-:-:S04]  /*4680*/  IMAD.WIDE.U32 R4, R21, UR4, RZ ;  /* 0x0000000415047c25 */ /* 0x000fc8000f8e00ff */
[----:B------:R-:W-:-:S04]  /*4690*/  IMAD.WIDE.U32 R4, P0, R3, UR5, R4 ;  /* 0x0000000503047c25 */ /* 0x000fc8000f800004 */
[----:B------:R-:W-:-:S04]  /*46a0*/  IMAD.WIDE.U32 R2, R3, UR4, RZ ;  /* 0x0000000403027c25 */ /* 0x000fc8000f8e00ff */
[----:B------:R-:W-:Y:S01]  /*46b0*/  IMAD.MOV.U32 R2, RZ, RZ, R5 ;  /* 0x000000ffff027224 */ /* 0x000fe200078e0005 */
[----:B------:R-:W-:Y:S01]  /*46c0*/  IADD3 RZ, P1, R3, R4, RZ ;  /* 0x0000000403ff7210 */ /* 0x000fe20007f3e0ff */
[----:B------:R-:W-:-:S04]  /*46d0*/  IMAD.X R3, RZ, RZ, RZ, P0 ;  /* 0x000000ffff037224 */ /* 0x000fc800000e06ff */
[----:B------:R-:W-:-:S08]  /*46e0*/  IMAD.WIDE.U32.X R2, R21, UR5, R2, P1 ;  /* 0x0000000515027c25 */ /* 0x000fd000088e0402 */
.L_x_60:
[--C-:B------:R-:W-:Y:S01]  /*46f0*/  SHF.R.U64 R14, R2, UR7, R3.reuse ;  /* 0x00000007020e7c19 */ /* 0x100fe20008001203 */
[----:B------:R-:W-:Y:S01]  /*4700*/  FMUL R22, R22, UR8 ;  /* 0x0000000816167c20 */ /* 0x000fe20008400000 */
[----:B------:R-:W-:Y:S01]  /*4710*/  SHF.R.U32.HI R2, RZ, UR7, R3 ;  /* 0x00000007ff027c19 */ /* 0x000fe20008011603 */
[----:B------:R-:W0:Y:S01]  /*4720*/  LDC R4, c[0x0][0x144] ;  /* 0x00005100ff047b82 */ /* 0x000e220000000800 */
[----:B------:R-:W-:Y:S01]  /*4730*/  IADD3 R21, P0, RZ, -R14, RZ ;  /* 0x8000000eff157210 */ /* 0x000fe20007f1e0ff */
[----:B------:R-:W-:Y:S01]  /*4740*/  ULDC.64 UR4, c[0x0][0x620] ;  /* 0x0001880000047ab9 */ /* 0x000fe20000000a00 */
[----:B-1----:R-:W-:Y:S01]  /*4750*/  I2FP.F32.U32 R3, R20 ;  /* 0x0000001400037245 */ /* 0x002fe20000201000 */
[----:B------:R-:W-:Y:S01]  /*4760*/  ULDC UR6, c[0x0][0x154] ;  /* 0x0000550000067ab9 */ /* 0x000fe20000000800 */
[----:B------:R-:W1:Y:S01]  /*4770*/  F2I.U32.TRUNC.NTZ R22, R22 ;  /* 0x0000001600167305 */ /* 0x000e62000020f000 */
[----:B------:R-:W-:Y:S01]  /*4780*/  IMAD.X R2, RZ, RZ, ~R2, P0 ;  /* 0x000000ffff027224 */ /* 0x000fe200000e0e02 */
[----:B------:R-:W-:Y:S01]  /*4790*/  ISETP.NE.AND P2, PT, R17, 0x1, PT ;  /* 0x000000011100780c */ /* 0x000fe20003f45270 */
[----:B------:R-:W-:Y:S01]  /*47a0*/  FMUL R23, R3, UR6 ;  /* 0x0000000603177c20 */ /* 0x000fe20008400000 */
[----:B------:R-:W2:Y:S01]  /*47b0*/  LDC R25, c[0x0][0x148] ;  /* 0x00005200ff197b82 */ /* 0x000ea20000000800 */
[----:B------:R-:W-:Y:S01]  /*47c0*/  IMAD R2, R2, UR4, RZ ;  /* 0x0000000402027c24 */ /* 0x000fe2000f8e02ff */
[----:B------:R-:W-:Y:S01]  /*47d0*/  ULDC.64 UR6, c[0x0][0x640] ;  /* 0x0001900000067ab9 */ /* 0x000fe20000000a00 */
[----:B------:R-:W-:Y:S01]  /*47e0*/  IMAD.MOV.U32 R3, RZ, RZ, R19 ;  /* 0x000000ffff037224 */ /* 0x000fe200078e0013 */
[----:B------:R-:W-:Y:S01]  /*47f0*/  ISETP.NE.U32.AND P0, PT, RZ, UR6, PT ;  /* 0x00000006ff007c0c */ /* 0x000fe2000bf05070 */
[----:B------:R-:W-:Y:S01]  /*4800*/  IMAD R5, R21, UR5, R2 ;  /* 0x0000000515057c24 */ /* 0x000fe2000f8e0202 */
[----:B------:R-:W3:Y:S01]  /*4810*/  F2I.U32.TRUNC.NTZ R23, R23 ;  /* 0x0000001700177305 */ /* 0x000ee2000020f000 */
[----:B------:R-:W-:Y:S01]  /*4820*/  IMAD.MOV.U32 R2, RZ, RZ, R18 ;  /* 0x000000ffff027224 */ /* 0x000fe200078e0012 */
[----:B------:R-:W-:-:S03]  /*4830*/  ISETP.NE.AND.EX P0, PT, RZ, UR7, PT, P0 ;  /* 0x00000007ff007c0c */ /* 0x000fc6000bf05300 */
[----:B------:R-:W-:Y:S01]  /*4840*/  IMAD.WIDE.U32 R2, R21, UR4, R2 ;  /* 0x0000000415027c25 */ /* 0x000fe2000f8e0002 */
[----:B------:R-:W-:-:S03]  /*4850*/  ULDC UR4, c[0x0][0x618] ;  /* 0x0001860000047ab9 */ /* 0x000fc60000000800 */
[----:B------:R-:W-:Y:S02]  /*4860*/  IMAD.IADD R3, R3, 0x1, R5 ;  /* 0x0000000103037824 */ /* 0x000fe400078e0205 */
[----:B-1----:R-:W-:-:S03]  /*4870*/  IMAD.MOV R22, RZ, RZ, -R22 ;  /* 0x000000ffff167224 */ /* 0x002fc600078e0a16 */
[----:B------:R-:W-:Y:S01]  /*4880*/  SHF.R.U64 R21, R2, UR4, R3 ;  /* 0x0000000402157c19 */ /* 0x000fe20008001203 */
[----:B0-----:R-:W-:Y:S01]  /*4890*/  IMAD R15, R4, R22, R15 ;  /* 0x00000016040f7224 */ /* 0x001fe200078e020f */
[----:B------:R-:W-:Y:S01]  /*48a0*/  SHF.R.U32.HI R2, RZ, UR4, R3 ;  /* 0x00000004ff027c19 */ /* 0x000fe20008011603 */
[----:B------:R-:W-:Y:S01]  /*48b0*/  ULDC UR4, c[0x0][0x608] ;  /* 0x0001820000047ab9 */ /* 0x000fe20000000800 */
[----:B---3--:R-:W-:Y:S02]  /*48c0*/  IMAD.MOV R4, RZ, RZ, -R23 ;  /* 0x000000ffff047224 */ /* 0x008fe400078e0a17 */
[--C-:B------:R-:W-:Y:S02]  /*48d0*/  SHF.R.U64 R22, R21, UR4, R2.reuse ;  /* 0x0000000415167c19 */ /* 0x100fe40008001202 */
[----:B------:R-:W-:Y:S01]  /*48e0*/  SHF.R.U32.HI R3, RZ, UR4, R2 ;  /* 0x00000004ff037c19 */ /* 0x000fe20008011602 */
[----:B------:R-:W-:Y:S01]  /*48f0*/  ULDC UR4, c[0x0][0x658] ;  /* 0x0001960000047ab9 */ /* 0x000fe20000000800 */
[----:B--2---:R-:W-:-:S02]  /*4900*/  @P2 IMAD R15, R25, R4, R20 ;  /* 0x00000004190f2224 */ /* 0x004fc400078e0214 */
[--C-:B------:R-:W-:Y:S02]  /*4910*/  SHF.R.U64 R20, R22, UR4, R3.reuse ;  /* 0x0000000416147c19 */ /* 0x100fe40008001203 */
[----:B------:R-:W-:-:S03]  /*4920*/  SHF.R.U32.HI R23, RZ, UR4, R3 ;  /* 0x00000004ff177c19 */ /* 0x000fc60008011603 */
[----:B------:R-:W-:Y:S02]  /*4930*/  IMAD.MOV.U32 R4, RZ, RZ, R20 ;  /* 0x000000ffff047224 */ /* 0x000fe400078e0014 */
[----:B------:R-:W-:Y:S01]  /*4940*/  IMAD.MOV.U32 R3, RZ, RZ, R23 ;  /* 0x000000ffff037224 */ /* 0x000fe200078e0017 */
[----:B------:R-:W-:Y:S06]  /*4950*/  @!P0 BRA `(.L_x_61) ;  /* 0x00000000002c8947 */ /* 0x000fec0003800000 */
        /* <DEDUP_REMOVED lines=9> */
[----:B------:R-:W-:-:S04]  /*49f0*/  IMAD.WIDE.U32.X R2, R23, UR7, R2, P1 ;  /* 0x0000000717027c25 */ /* 0x000fc800088e0402 */
[----:B------:R-:W-:-:S07]  /*4a00*/  IMAD.MOV.U32 R4, RZ, RZ, R2 ;  /* 0x000000ffff047224 */ /* 0x000fce00078e0002 */
.L_x_61:
[----:B------:R-:W-:Y:S01]  /*4a10*/  ULDC UR4, c[0x0][0x648] ;  /* 0x0001920000047ab9 */ /* 0x000fe20000000800 */
[----:B------:R-:W-:Y:S01]  /*4a20*/  LOP3.LUT R2, R22, UR16, RZ, 0xc0, !PT ;  /* 0x0000001016027c12 */ /* 0x000fe2000f8ec0ff */
[----:B------:R-:W-:Y:S01]  /*4a30*/  ULDC UR5, c[0x0][0x610] ;  /* 0x0001840000057ab9 */ /* 0x000fe20000000800 */
[----:B------:R-:W-:Y:S01]  /*4a40*/  SHF.R.U64 R3, R4, UR4, R3 ;  /* 0x0000000404037c19 */ /* 0x000fe20008001203 */
[----:B------:R-:W-:Y:S01]  /*4a50*/  ULDC UR4, c[0x0][0x638] ;  /* 0x00018e0000047ab9 */ /* 0x000fe20000000800 */
[----:B------:R-:W-:-:S03]  /*4a60*/  LOP3.LUT R21, R21, UR15, RZ, 0xc0, !PT ;  /* 0x0000000f15157c12 */ /* 0x000fc6000f8ec0ff */
[----:B------:R-:W-:Y:S02]  /*4a70*/  IMAD.MOV R5, RZ, RZ, -R3 ;  /* 0x000000ffff057224 */ /* 0x000fe400078e0a03 */
[----:B------:R-:W-:Y:S02]  /*4a80*/  IMAD R2, R3, UR17, R2 ;  /* 0x0000001103027c24 */ /* 0x000fe4000f8e0202 */
[----:B------:R-:W-:Y:S01]  /*4a90*/  IMAD R20, R5, UR4, R20 ;  /* 0x0000000405147c24 */ /* 0x000fe2000f8e0214 */
[----:B------:R-:W-:Y:S01]  /*4aa0*/  ULDC UR4, c[0x0][0x600] ;  /* 0x0001800000047ab9 */ /* 0x000fe20000000800 */
[----:B------:R-:W-:Y:S02]  /*4ab0*/  IMAD R15, R2, UR5, R15 ;  /* 0x00000005020f7c24 */ /* 0x000fe4000f8e020f */
[----:B------:R-:W-:Y:S02]  /*4ac0*/  IMAD R20, R20, UR4, R21 ;  /* 0x0000000414147c24 */ /* 0x000fe4000f8e0215 */
[----:B------:R-:W-:-:S03]  /*4ad0*/  IMAD.MOV.U32 R2, RZ, RZ, 0x1 ;  /* 0x00000001ff027424 */ /* 0x000fc600078e00ff */
[----:B------:R-:W-:Y:S02]  /*4ae0*/  SEL R22, R20, R15, !P2 ;  /* 0x0000000f14167207 */ /* 0x000fe40005000000 */
[----:B------:R-:W-:Y:S01]  /*4af0*/  SEL R21, R15, R20, !P2 ;  /* 0x000000140f157207 */ /* 0x000fe20005000000 */
[----:B------:R-:W-:-:S07]  /*4b00*/  IMAD.MOV.U32 R20, RZ, RZ, R14 ;  /* 0x000000ffff147224 */ /* 0x000fce00078e000e */
.L_x_59:
[----:B------:R-:W-:Y:S05]  /*4b10*/  BSYNC B1 ;  /* 0x0000000000017941 */ /* 0x000fea0003800000 */
.L_x_58:
[----:B------:R-:W-:-:S13]  /*4b20*/  LOP3.LUT P0, RZ, R2, 0xff, RZ, 0xc0, !PT ;  /* 0x000000ff02ff7812 */ /* 0x000fda000780c0ff */
[----:B------:R-:W-:Y:S05]  /*4b30*/  @P0 BRA `(.L_x_62) ;  /* 0xfffffff400380947 */ /* 0x000fea000383ffff */
[----:B------:R-:W-:Y:S05]  /*4b40*/  BSYNC B0 ;  /* 0x0000000000007941 */ /* 0x000fea0003800000 */
.L_x_51:
[----:B------:R-:W-:-:S03]  /*4b50*/  UMOV UR4, 0xffffffff ;  /* 0xffffffff00047882 */ /* 0x000fc60000000000 */
[----:B------:R-:W-:Y:S05]  /*4b60*/  BRA.DIV UR4, `(.L_x_63) ;  /* 0x0000000604c87947 */ /* 0x000fea000b800000 */
[----:B------:R-:W-:-:S13]  /*4b70*/  ELECT P6, URZ, PT ;  /* 0x00000000003f782f */ /* 0x000fda00038c0000 */
.L_x_82:
[----:B------:R-:W-:Y:S04]  /*4b80*/  BSSY B0, `(.L_x_64) ;  /* 0x0000058000007945 */ /* 0x000fe80003800000 */
[----:B------:R-:W-:Y:S05]  /*4b90*/  @!P6 BRA `(.L_x_65) ;  /* 0x000000040058e947 */ /* 0x000fea0003800000 */
[----:B------:R-:W-:-:S04]  /*4ba0*/  LOP3.LUT R16, R16, 0x2, RZ, 0xfc, !PT ;  /* 0x0000000210107812 */ /* 0x000fc800078efcff */
[----:B------:R-:W-:-:S13]  /*4bb0*/  ISETP.NE.AND P0, PT, R16, 0x3, PT ;  /* 0x000000031000780c */ /* 0x000fda0003f05270 */
[----:B------:R-:W-:Y:S05]  /*4bc0*/  @!P0 BRA `(.L_x_66) ;  /* 0x0000000000048947 */ /* 0x000fea0003800000 */
[----:B------:R-:W-:Y:S01]  /*4bd0*/  BPT.TRAP 0x1 ;  /* 0x000000040000795c */ /* 0x000fe20000300000 */
.L_x_66:
[----:B------:R-:W0:Y:S01]  /*4be0*/  S2R R3, SR_CgaCtaId ;  /* 0x0000000000037919 */ /* 0x000e220000008800 */
[----:B------:R-:W-:Y:S02]  /*4bf0*/  MOV R0, 0x400 ;  /* 0x0000040000007802 */ /* 0x000fe40000000f00 */
[----:B------:R-:W-:Y:S02]  /*4c00*/  SHF.L.U32 R2, R6, 0x1f, RZ ;  /* 0x0000001f06027819 */ /* 0x000fe400000006ff */
[----:B0-----:R-:W-:-:S05]  /*4c10*/  LEA R0, R3, R0, 0x18 ;  /* 0x0000000003007211 */ /* 0x001fca00078ec0ff */
[----:B------:R-:W-:-:S04]  /*4c20*/  VIADD R0, R0, 0x48 ;  /* 0x0000004800007836 */ /* 0x000fc80000000000 */
[C---:B------:R-:W-:Y:S02]  /*4c30*/  IMAD R5, R7.reuse, 0x8, R0 ;  /* 0x0000000807057824 */ /* 0x040fe400078e0200 */
[----:B------:R-:W-:Y:S02]  /*4c40*/  VIADD R7, R7, 0x1 ;  /* 0x0000000107077836 */ /* 0x000fe40000000000 */
[----:B------:R-:W0:Y:S03]  /*4c50*/  SYNCS.PHASECHK.TRANS64.TRYWAIT P0, [R5+URZ], R2 ;  /* 0x00000002050075a7 */ /* 0x000e26000800017f */
[----:B------:R-:W-:-:S04]  /*4c60*/  ISETP.NE.AND P1, PT, R7, 0x9, PT ;  /* 0x000000090700780c */ /* 0x000fc80003f25270 */
[----:B------:R-:W-:Y:S02]  /*4c70*/  SEL R3, RZ, 0x1, P1 ;  /* 0x00000001ff037807 */ /* 0x000fe40000800000 */
[----:B------:R-:W-:Y:S02]  /*4c80*/  SEL R7, R7, RZ, P1 ;  /* 0x000000ff07077207 */ /* 0x000fe40000800000 */
[----:B------:R-:W-:-:S03]  /*4c90*/  LOP3.LUT R6, R6, R3, RZ, 0x3c, !PT ;  /* 0x0000000306067212 */ /* 0x000fc600078e3cff */
[----:B------:R-:W-:Y:S01]  /*4ca0*/  IMAD R9, R7, 0x8, R0 ;  /* 0x0000000807097824 */ /* 0x000fe200078e0200 */
[----:B------:R-:W-:Y:S01]  /*4cb0*/  SHF.L.U32 R4, R6, 0x1f, RZ ;  /* 0x0000001f06047819 */ /* 0x000fe200000006ff */
[----:B0-----:R-:W-:Y:S06]  /*4cc0*/  @!P0 BRA `(.L_x_67) ;  /* 0x0000000400908947 */ /* 0x001fec0003800000 */
.L_x_83:
[----:B------:R-:W1:Y:S01]  /*4cd0*/  SYNCS.PHASECHK.TRANS64.TRYWAIT P0, [R9+URZ], R4 ;  /* 0x00000004090075a7 */ /* 0x000e62000800017f */
[----:B0-----:R-:W-:-:S05]  /*4ce0*/  VIADD R2, R7, 0x1 ;  /* 0x0000000107027836 */ /* 0x001fca0000000000 */
[----:B------:R-:W-:-:S04]  /*4cf0*/  ISETP.NE.AND P1, PT, R2, 0x9, PT ;  /* 0x000000090200780c */ /* 0x000fc80003f25270 */
[----:B------:R-:W-:Y:S02]  /*4d00*/  SEL R3, RZ, 0x1, P1 ;  /* 0x00000001ff037807 */ /* 0x000fe40000800000 */
[----:B------:R-:W-:Y:S02]  /*4d10*/  SEL R7, R2, RZ, P1 ;  /* 0x000000ff02077207 */ /* 0x000fe40000800000 */
[----:B------:R-:W-:-:S03]  /*4d20*/  LOP3.LUT R6, R6, R3, RZ, 0x3c, !PT ;  /* 0x0000000306067212 */ /* 0x000fc600078e3cff */
[----:B------:R-:W-:Y:S01]  /*4d30*/  IMAD R8, R7, 0x8, R0 ;  /* 0x0000000807087824 */ /* 0x000fe200078e0200 */
[----:B------:R-:W-:Y:S01]  /*4d40*/  SHF.L.U32 R5, R6, 0x1f, RZ ;  /* 0x0000001f06057819 */ /* 0x000fe200000006ff */
[----:B-1----:R-:W-:Y:S06]  /*4d50*/  @!P0 BRA `(.L_x_68) ;  /* 0x0000000400808947 */ /* 0x002fec0003800000 */
.L_x_84:
[----:B------:R-:W1:Y:S01]  /*4d60*/  SYNCS.PHASECHK.TRANS64.TRYWAIT P0, [R8+URZ], R5 ;  /* 0x00000005080075a7 */ /* 0x000e62000800017f */
[----:B------:R-:W-:-:S05]  /*4d70*/  VIADD R2, R7, 0x1 ;  /* 0x0000000107027836 */ /* 0x000fca0000000000 */
[----:B------:R-:W-:-:S04]  /*4d80*/  ISETP.NE.AND P1, PT, R2, 0x9, PT ;  /* 0x000000090200780c */ /* 0x000fc80003f25270 */
[----:B------:R-:W-:Y:S02]  /*4d90*/  SEL R3, RZ, 0x1, P1 ;  /* 0x00000001ff037807 */ /* 0x000fe40000800000 */
[----:B------:R-:W-:Y:S02]  /*4da0*/  SEL R7, R2, RZ, P1 ;  /* 0x000000ff02077207 */ /* 0x000fe40000800000 */
[----:B------:R-:W-:-:S03]  /*4db0*/  LOP3.LUT R6, R6, R3, RZ, 0x3c, !PT ;  /* 0x0000000306067212 */ /* 0x000fc600078e3cff */
[----:B0-----:R-:W-:Y:S01]  /*4dc0*/  IMAD R9, R7, 0x8, R0 ;  /* 0x0000000807097824 */ /* 0x001fe200078e0200 */
[----:B------:R-:W-:Y:S01]  /*4dd0*/  SHF.L.U32 R4, R6, 0x1f, RZ ;  /* 0x0000001f06047819 */ /* 0x000fe200000006ff */
[----:B-1----:R-:W-:Y:S06]  /*4de0*/  @!P0 BRA `(.L_x_69) ;  /* 0x0000000400708947 */ /* 0x002fec0003800000 */
.L_x_85:
        /* <DEDUP_REMOVED lines=9> */
.L_x_86:
        /* <DEDUP_REMOVED lines=9> */
.L_x_87:
        /* <DEDUP_REMOVED lines=9> */
.L_x_88:
[----:B------:R-:W1:Y:S01]  /*4fa0*/  SYNCS.PHASECHK.TRANS64.TRYWAIT P0, [R8+URZ], R5 ;  /* 0x00000005080075a7 */ /* 0x000e62000800017f */
[----:B------:R-:W-:-:S05]  /*4fb0*/  VIADD R2, R7, 0x1 ;  /* 0x0000000107027836 */ /* 0x000fca0000000000 */
[----:B------:R-:W-:-:S04]  /*4fc0*/  ISETP.NE.AND P1, PT, R2, 0x9, PT ;  /* 0x000000090200780c */ /* 0x000fc80003f25270 */
[----:B------:R-:W-:Y:S02]  /*4fd0*/  SEL R3, RZ, 0x1, P1 ;  /* 0x00000001ff037807 */ /* 0x000fe40000800000 */
[----:B------:R-:W-:Y:S02]  /*4fe0*/  SEL R7, R2, RZ, P1 ;  /* 0x000000ff02077207 */ /* 0x000fe40000800000 */
[----:B0-----:R-:W-:-:S03]  /*4ff0*/  LOP3.LUT R9, R6, R3, RZ, 0x3c, !PT ;  /* 0x0000000306097212 */ /* 0x001fc600078e3cff */
[----:B------:R-:W-:Y:S01]  /*5000*/  IMAD R11, R7, 0x8, R0 ;  /* 0x00000008070b7824 */ /* 0x000fe200078e0200 */
[----:B------:R-:W-:Y:S01]  /*5010*/  SHF.L.U32 R6, R9, 0x1f, RZ ;  /* 0x0000001f09067819 */ /* 0x000fe200000006ff */
[----:B-1----:R-:W-:Y:S06]  /*5020*/  @!P0 BRA `(.L_x_73) ;  /* 0x0000000400308947 */ /* 0x002fec0003800000 */
.L_x_89:
[----:B------:R-:W1:Y:S01]  /*5030*/  SYNCS.PHASECHK.TRANS64.TRYWAIT P0, [R11+URZ], R6 ;  /* 0x000000060b0075a7 */ /* 0x000e62000800017f */
[----:B------:R-:W-:-:S05]  /*5040*/  VIADD R2, R7, 0x1 ;  /* 0x0000000107027836 */ /* 0x000fca0000000000 */
[----:B------:R-:W-:-:S04]  /*5050*/  ISETP.NE.AND P1, PT, R2, 0x9, PT ;  /* 0x000000090200780c */ /* 0x000fc80003f25270 */
[----:B------:R-:W-:Y:S02]  /*5060*/  SEL R4, RZ, 0x1, P1 ;  /* 0x00000001ff047807 */ /* 0x000fe40000800000 */
[----:B------:R-:W-:Y:S02]  /*5070*/  SEL R3, R2, RZ, P1 ;  /* 0x000000ff02037207 */ /* 0x000fe40000800000 */
[----:B------:R-:W-:Y:S01]  /*5080*/  LOP3.LUT R4, R9, R4, RZ, 0x3c, !PT ;  /* 0x0000000409047212 */ /* 0x000fe200078e3cff */
[----:B-1----:R-:W-:Y:S06]  /*5090*/  @!P0 BRA `(.L_x_74) ;  /* 0x0000000400288947 */ /* 0x002fec0003800000 */
.L_x_90:
[----:B------:R-:W-:Y:S01]  /*50a0*/  IMAD R3, R3, 0x8, R0 ;  /* 0x0000000803037824 */ /* 0x000fe200078e0200 */
[----:B------:R-:W-:-:S07]  /*50b0*/  SHF.L.U32 R0, R4, 0x1f, RZ ;  /* 0x0000001f04007819 */ /* 0x000fce00000006ff */
.L_x_75:
[----:B--2---:R2:W3:Y:S02]  /*50c0*/  SYNCS.PHASECHK.TRANS64.TRYWAIT P0, [R3+URZ], R0 ;  /* 0x00000000030075a7 */ /* 0x0044e4000800017f */
[----:B---3--:R-:W-:Y:S05]  /*50d0*/  @!P0 NANOSLEEP.SYNCS 0x989680 ;  /* 0x009896800000895d */ /* 0x008fea0003900000 */
[----:B------:R-:W3:Y:S02]  /*50e0*/  @!P0 SYNCS.PHASECHK.TRANS64 P0, [R3+URZ], R0 ;  /* 0x00000000030085a7 */ /* 0x000ee4000800007f */
[----:B---3--:R-:W-:Y:S05]  /*50f0*/  @!P0 BRA `(.L_x_75) ;  /* 0xfffffffc00f08947 */ /* 0x008fea000383ffff */
.L_x_65:
[----:B------:R-:W-:Y:S05]  /*5100*/  BSYNC B0 ;  /* 0x0000000000007941 */ /* 0x000fea0003800000 */
.L_x_64:
[----:B------:R-:W-:Y:S05]  /*5110*/  EXIT ;  /* 0x000000000000794d */ /* 0x000fea0003800000 */
.L_x_22:
[----:B-1----:R1:W2:Y:S02]  /*5120*/  SYNCS.PHASECHK.TRANS64.TRYWAIT P1, [R3+URZ], R0 ;  /* 0x00000000030075a7 */ /* 0x0022a4000802017f */
[----:B--2---:R-:W-:Y:S05]  /*5130*/  @!P1 NANOSLEEP.SYNCS 0x989680 ;  /* 0x009896800000995d */ /* 0x004fea0003900000 */
[----:B------:R-:W2:Y:S02]  /*5140*/  @!P1 SYNCS.PHASECHK.TRANS64 P1, [R3+URZ], R0 ;  /* 0x00000000030095a7 */ /* 0x000ea4000802007f */
[----:B--2---:R-:W-:Y:S05]  /*5150*/  @!P1 BRA `(.L_x_22) ;  /* 0xfffffffc00f09947 */ /* 0x004fea000383ffff */
[----:B------:R-:W-:Y:S05]  /*5160*/  BRA `(.L_x_21) ;  /* 0xffffffc400a47947 */ /* 0x000fea000383ffff */
.L_x_27:
[----:B-1----:R1:W2:Y:S02]  /*5170*/  SYNCS.PHASECHK.TRANS64.TRYWAIT P1, [R3+URZ], R4 ;  /* 0x00000004030075a7 */ /* 0x0022a4000802017f */
[----:B--2---:R-:W-:Y:S05]  /*5180*/  @!P1 NANOSLEEP.SYNCS 0x989680 ;  /* 0x009896800000995d */ /* 0x004fea0003900000 */
[----:B------:R-:W2:Y:S02]  /*5190*/  @!P1 SYNCS.PHASECHK.TRANS64 P1, [R3+URZ], R4 ;  /* 0x00000004030095a7 */ /* 0x000ea4000802007f */
[----:B--2---:R-:W-:Y:S05]  /*51a0*/  @!P1 BRA `(.L_x_27) ;  /* 0xfffffffc00f09947 */ /* 0x004fea000383ffff */
[----:B------:R-:W-:Y:S05]  /*51b0*/  BRA `(.L_x_26) ;  /* 0xffffffc800a87947 */ /* 0x000fea000383ffff */
.L_x_52:
[----:B------:R-:W-:Y:S01]  /*51c0*/  BSSY B1, `(.L_x_76) ;  /* 0x0000006000017945 */ /* 0x000fe20003800000 */
[----:B------:R-:W-:-:S07]  /*51d0*/  IMAD.MOV.U32 R15, RZ, RZ, -0x1 ;  /* 0xffffffffff0f7424 */ /* 0x000fce00078e00ff */
[----:B------:R-:W-:Y:S05]  /*51e0*/  WARPSYNC.COLLECTIVE R15, `(.L_x_77) ;  /* 0x000000000f0c7348 */ /* 0x000fea0003c00000 */
[----:B------:R-:W-:Y:S02]  /*51f0*/  ELECT P6, UR62, PT ;  /* 0x00000000003e782f */ /* 0x000fe400038c0000 */
[----:B------:R-:W-:Y:S01]  /*5200*/  MOV R14, UR62 ;  /* 0x0000003e000e7c02 */ /* 0x000fe20008000f00 */
[----:B------:R-:W-:Y:S10]  /*5210*/  ENDCOLLECTIVE ;  /* 0x000000000000791b */ /* 0x000ff40003800000 */
.L_x_77:
[----:B------:R-:W-:Y:S05]  /*5220*/  BSYNC B1 ;  /* 0x0000000000017941 */ /* 0x000fea0003800000 */
.L_x_76:
[----:B------:R-:W-:Y:S05]  /*5230*/  BRA `(.L_x_78) ;  /* 0xffffffec00847947 */ /* 0x000fea000383ffff */
.L_x_55:
[----:B0-----:R0:W1:Y:S02]  /*5240*/  SYNCS.PHASECHK.TRANS64.TRYWAIT P0, [R15+URZ+0x48], R4 ;  /* 0x000048040f0075a7 */ /* 0x001064000800017f */
[----:B-1----:R-:W-:Y:S05]  /*5250*/  @!P0 NANOSLEEP.SYNCS 0x989680 ;  /* 0x009896800000895d */ /* 0x002fea0003900000 */
[----:B------:R-:W1:Y:S02]  /*5260*/  @!P0 SYNCS.PHASECHK.TRANS64 P0, [R15+URZ+0x48], R4 ;  /* 0x000048040f0085a7 */ /* 0x000e64000800007f */
[----:B-1----:R-:W-:Y:S05]  /*5270*/  @!P0 BRA `(.L_x_55) ;  /* 0xfffffffc00f08947 */ /* 0x002fea000383ffff */
[----:B------:R-:W-:Y:S05]  /*5280*/  BRA `(.L_x_79) ;  /* 0xffffffec00bc7947 */ /* 0x000fea000383ffff */
.L_x_63:
[----:B------:R-:W-:Y:S01]  /*5290*/  BSSY B0, `(.L_x_80) ;  /* 0x0000006000007945 */ /* 0x000fe20003800000 */
[----:B------:R-:W-:-:S07]  /*52a0*/  IMAD.MOV.U32 R15, RZ, RZ, -0x1 ;  /* 0xffffffffff0f7424 */ /* 0x000fce00078e00ff */
[----:B------:R-:W-:Y:S05]  /*52b0*/  WARPSYNC.COLLECTIVE R15, `(.L_x_81) ;  /* 0x000000000f0c7348 */ /* 0x000fea0003c00000 */
[----:B------:R-:W-:Y:S02]  /*52c0*/  ELECT P6, UR62, PT ;  /* 0x00000000003e782f */ /* 0x000fe400038c0000 */
[----:B------:R-:W-:Y:S01]  /*52d0*/  MOV R14, UR62 ;  /* 0x0000003e000e7c02 */ /* 0x000fe20008000f00 */
[----:B------:R-:W-:Y:S10]  /*52e0*/  ENDCOLLECTIVE ;  /* 0x000000000000791b */ /* 0x000ff40003800000 */
.L_x_81:
[----:B------:R-:W-:Y:S05]  /*52f0*/  BSYNC B0 ;  /* 0x0000000000007941 */ /* 0x000fea0003800000 */
.L_x_80:
[----:B------:R-:W-:Y:S05]  /*5300*/  BRA `(.L_x_82) ;  /* 0xfffffff8001c7947 */ /* 0x000fea000383ffff */
.L_x_67:
[----:B0-----:R0:W1:Y:S02]  /*5310*/  SYNCS.PHASECHK.TRANS64.TRYWAIT P0, [R5+URZ], R2 ;  /* 0x00000002050075a7 */ /* 0x001064000800017f */
[----:B-1----:R-:W-:Y:S05]  /*5320*/  @!P0 NANOSLEEP.SYNCS 0x989680 ;  /* 0x009896800000895d */ /* 0x002fea0003900000 */
[----:B------:R-:W1:Y:S02]  /*5330*/  @!P0 SYNCS.PHASECHK.TRANS64 P0, [R5+URZ], R2 ;  /* 0x00000002050085a7 */ /* 0x000e64000800007f */
[----:B-1----:R-:W-:Y:S05]  /*5340*/  @!P0 BRA `(.L_x_67) ;  /* 0xfffffffc00f08947 */ /* 0x002fea000383ffff */
[----:B------:R-:W-:Y:S05]  /*5350*/  BRA `(.L_x_83) ;  /* 0xfffffff8005c7947 */ /* 0x000fea000383ffff */
.L_x_68:
[----:B0-----:R0:W1:Y:S02]  /*5360*/  SYNCS.PHASECHK.TRANS64.TRYWAIT P0, [R9+URZ], R4 ;  /* 0x00000004090075a7 */ /* 0x001064000800017f */
[----:B-1----:R-:W-:Y:S05]  /*5370*/  @!P0 NANOSLEEP.SYNCS 0x989680 ;  /* 0x009896800000895d */ /* 0x002fea0003900000 */
[----:B------:R-:W1:Y:S02]  /*5380*/  @!P0 SYNCS.PHASECHK.TRANS64 P0, [R9+URZ], R4 ;  /* 0x00000004090085a7 */ /* 0x000e64000800007f */
[----:B-1----:R-:W-:Y:S05]  /*5390*/  @!P0 BRA `(.L_x_68) ;  /* 0xfffffffc00f08947 */ /* 0x002fea000383ffff */
[----:B------:R-:W-:Y:S05]  /*53a0*/  BRA `(.L_x_84) ;  /* 0xfffffff8006c7947 */ /* 0x000fea000383ffff */
.L_x_69:
[----:B0-----:R0:W1:Y:S02]  /*53b0*/  SYNCS.PHASECHK.TRANS64.TRYWAIT P0, [R8+URZ], R5 ;  /* 0x00000005080075a7 */ /* 0x001064000800017f */
[----:B-1----:R-:W-:Y:S05]  /*53c0*/  @!P0 NANOSLEEP.SYNCS 0x989680 ;  /* 0x009896800000895d */ /* 0x002fea0003900000 */
[----:B------:R-:W1:Y:S02]  /*53d0*/  @!P0 SYNCS.PHASECHK.TRANS64 P0, [R8+URZ], R5 ;  /* 0x00000005080085a7 */ /* 0x000e64000800007f */
[----:B-1----:R-:W-:Y:S05]  /*53e0*/  @!P0 BRA `(.L_x_69) ;  /* 0xfffffffc00f08947 */ /* 0x002fea000383ffff */
[----:B------:R-:W-:Y:S05]  /*53f0*/  BRA `(.L_x_85) ;  /* 0xfffffff8007c7947 */ /* 0x000fea000383ffff */
.L_x_70:
[----:B0-----:R0:W1:Y:S02]  /*5400*/  SYNCS.PHASECHK.TRANS64.TRYWAIT P0, [R9+URZ], R4 ;  /* 0x00000004090075a7 */ /* 0x001064000800017f */
[----:B-1----:R-:W-:Y:S05]  /*5410*/  @!P0 NANOSLEEP.SYNCS 0x989680 ;  /* 0x009896800000895d */ /* 0x002fea0003900000 */
[----:B------:R-:W1:Y:S02]  /*5420*/  @!P0 SYNCS.PHASECHK.TRANS64 P0, [R9+URZ], R4 ;  /* 0x00000004090085a7 */ /* 0x000e64000800007f */
[----:B-1----:R-:W-:Y:S05]  /*5430*/  @!P0 BRA `(.L_x_70) ;  /* 0xfffffffc00f08947 */ /* 0x002fea000383ffff */
[----:B------:R-:W-:Y:S05]  /*5440*/  BRA `(.L_x_86) ;  /* 0xfffffff8008c7947 */ /* 0x000fea000383ffff */
.L_x_71:
[----:B0-----:R0:W1:Y:S02]  /*5450*/  SYNCS.PHASECHK.TRANS64.TRYWAIT P0, [R8+URZ], R5 ;  /* 0x00000005080075a7 */ /* 0x001064000800017f */
[----:B-1----:R-:W-:Y:S05]  /*5460*/  @!P0 NANOSLEEP.SYNCS 0x989680 ;  /* 0x009896800000895d */ /* 0x002fea0003900000 */
[----:B------:R-:W1:Y:S02]  /*5470*/  @!P0 SYNCS.PHASECHK.TRANS64 P0, [R8+URZ], R5 ;  /* 0x00000005080085a7 */ /* 0x000e64000800007f */
[----:B-1----:R-:W-:Y:S05]  /*5480*/  @!P0 BRA `(.L_x_71) ;  /* 0xfffffffc00f08947 */ /* 0x002fea000383ffff */
[----:B------:R-:W-:Y:S05]  /*5490*/  BRA `(.L_x_87) ;  /* 0xfffffff8009c7947 */ /* 0x000fea000383ffff */
.L_x_72:
[----:B0-----:R0:W1:Y:S02]  /*54a0*/  SYNCS.PHASECHK.TRANS64.TRYWAIT P0, [R9+URZ], R4 ;  /* 0x00000004090075a7 */ /* 0x001064000800017f */
[----:B-1----:R-:W-:Y:S05]  /*54b0*/  @!P0 NANOSLEEP.SYNCS 0x989680 ;  /* 0x009896800000895d */ /* 0x002fea0003900000 */
[----:B------:R-:W1:Y:S02]  /*54c0*/  @!P0 SYNCS.PHASECHK.TRANS64 P0, [R9+URZ], R4 ;  /* 0x00000004090085a7 */ /* 0x000e64000800007f */
[----:B-1----:R-:W-:Y:S05]  /*54d0*/  @!P0 BRA `(.L_x_72) ;  /* 0xfffffffc00f08947 */ /* 0x002fea000383ffff */
[----:B------:R-:W-:Y:S05]  /*54e0*/  BRA `(.L_x_88) ;  /* 0xfffffff800ac7947 */ /* 0x000fea000383ffff */
.L_x_73:
[----:B0-----:R0:W1:Y:S02]  /*54f0*/  SYNCS.PHASECHK.TRANS64.TRYWAIT P0, [R8+URZ], R5 ;  /* 0x00000005080075a7 */ /* 0x001064000800017f */
[----:B-1----:R-:W-:Y:S05]  /*5500*/  @!P0 NANOSLEEP.SYNCS 0x989680 ;  /* 0x009896800000895d */ /* 0x002fea0003900000 */
[----:B------:R-:W1:Y:S02]  /*5510*/  @!P0 SYNCS.PHASECHK.TRANS64 P0, [R8+URZ], R5 ;  /* 0x00000005080085a7 */ /* 0x000e64000800007f */
[----:B-1----:R-:W-:Y:S05]  /*5520*/  @!P0 BRA `(.L_x_73) ;  /* 0xfffffffc00f08947 */ /* 0x002fea000383ffff */
[----:B------:R-:W-:Y:S05]  /*5530*/  BRA `(.L_x_89) ;  /* 0xfffffff800bc7947 */ /* 0x000fea000383ffff */
.L_x_74:
[----:B-1----:R1:W2:Y:S02]  /*5540*/  SYNCS.PHASECHK.TRANS64.TRYWAIT P0, [R11+URZ], R6 ;  /* 0x000000060b0075a7 */ /* 0x0022a4000800017f */
[----:B--2---:R-:W-:Y:S05]  /*5550*/  @!P0 NANOSLEEP.SYNCS 0x989680 ;  /* 0x009896800000895d */ /* 0x004fea0003900000 */
[----:B------:R-:W2:Y:S02]  /*5560*/  @!P0 SYNCS.PHASECHK.TRANS64 P0, [R11+URZ], R6 ;  /* 0x000000060b0085a7 */ /* 0x000ea4000800007f */
[----:B--2---:R-:W-:Y:S05]  /*5570*/  @!P0 BRA `(.L_x_74) ;  /* 0xfffffffc00f08947 */ /* 0x004fea000383ffff */
[----:B------:R-:W-:Y:S05]  /*5580*/  BRA `(.L_x_90) ;  /* 0xfffffff800c47947 */ /* 0x000fea000383ffff */
.L_x_91:
[----:B------:R-:W-:-:S00]  /*5590*/  BRA `(.L_x_91) ;  /* 0xfffffffc00fc7947 */ /* 0x000fc0000383ffff */
[----:B------:R-:W-:-:S00]  /*55a0*/  NOP ;  /* 0x0000000000007918 */ /* 0x000fc00000000000 */
        /* <DEDUP_REMOVED lines=13> */
.L_x_92:


//--------------------- .nv.global.init           --------------------------
	.section	.nv.global.init,"aw",@progbits
.nv.global.init:
	.type		$str$22,@object
	.size		$str$22,($str$23 - $str$22)
$str$22:
        /*0000*/ 	.byte	0x6b, 0x5f, 0x74, 0x69, 0x6c, 0x65, 0x5f, 0x63, 0x6f, 0x75, 0x6e, 0x74, 0x20, 0x3e, 0x3d, 0x20
        /*0010*/ 	.byte	0x31, 0x00
	.type		$str$23,@object
	.size		$str$23,(__unnamed_1 - $str$23)
$str$23:
        /*0012*/ 	.byte	0x2f, 0x74, 0x6d, 0x70, 0x2f, 0x63, 0x75, 0x74, 0x6c, 0x61, 0x73, 0x73, 0x5f, 0x73, 0x77, 0x65
        /*0022*/ 	.byte	0x65, 0x70, 0x5f, 0x73, 0x72, 0x63, 0x2f, 0x69, 0x6e, 0x63, 0x6c, 0x75, 0x64, 0x65, 0x2f, 0x63
        /*0032*/ 	.byte	0x75, 0x74, 0x6c, 0x61, 0x73, 0x73, 0x2f, 0x67, 0x65, 0x6d, 0x6d, 0x2f, 0x63, 0x6f, 0x6c, 0x6c
        /*0042*/ 	.byte	0x65, 0x63, 0x74, 0x69, 0x76, 0x65, 0x2f, 0x73, 0x6d, 0x39, 0x30, 0x5f, 0x6d, 0x6d, 0x61, 0x5f
        /*0052*/ 	.byte	0x74, 0x6d, 0x61, 0x5f, 0x67, 0x6d, 0x6d, 0x61, 0x5f, 0x73, 0x73, 0x5f, 0x77, 0x61, 0x72, 0x70
        /*0062*/ 	.byte	0x73, 0x70, 0x65, 0x63, 0x69, 0x61, 0x6c, 0x69, 0x7a, 0x65, 0x64, 0x2e, 0x68, 0x70, 0x70, 0x00
	.type		__unnamed_1,@object
	.size		__unnamed_1,(.L_0 - __unnamed_1)
__unnamed_1:
        /*0072*/ 	.byte	0x76, 0x6f, 0x69, 0x64, 0x20, 0x63, 0x75, 0x74, 0x6c, 0x61, 0x73, 0x73, 0x3a, 0x3a, 0x67, 0x65
        /* <DEDUP_REMOVED lines=172> */
        /*0b42*/ 	.byte	0x74, 0x79, 0x5d, 0x00
.L_0:


//--------------------- .nv.shared._ZN7cutlass13device_kernelINS_4gemm6kernel13GemmUniversalIN4cute5tupleIJiiiiEEENS1_10collective13CollectiveMmaINS1_34MainloopSm90TmaGmmaWarpSpecializedILi9ENS5_IJNS4_1CILi2EEENSA_ILi1EEESC_EEENS1_35KernelTmaWarpSpecializedCooperativeEEENS5_IJNSA_ILi384EEENSA_ILi8EEENSA_ILi64EEEEEEaNS5_IJlSC_lEEEaSK_NS4_8TiledMMAINS4_8MMA_AtomIJNS4_4SM904GMMA25MMA_64x8x32_S32S8S8_SS_TNEEEENS4_6LayoutISD_NS5_IJSC_NSA_ILi0EEESS_EEEEENS5_IJNS4_10UnderscoreESV_SV_EEEEENS4_13SM90_TMA_LOADENS4_14ComposedLayoutINS4_7SwizzleILi2ELi4ELi3EEENS4_18smem_ptr_flag_bitsILi8EEENSR_INS5_IJSH_SI_EEENS5_IJSI_SC_EEEEEEEvNS4_8identityENS4_23SM90_TMA_LOAD_MULTICASTES17_vS18_EENS_8epilogue10collective6detail29Sm90TmaWarpSpecializedAdapterINS1C_15DefaultEpilogueIaSK_SK_NS1B_6thread17LinearCombinationIaLi1EiiLNS1G_9ScaleType4KindE0ELNS_15FloatRoundStyleE2EaEENS1_15EpilogueDefaultEEEEEvvEEEEvNT_6ParamsE --------------------------
	.section	.nv.shared._ZN7cutlass13device_kernelINS_4gemm6kernel13GemmUniversalIN4cute5tupleIJiiiiEEENS1_10collective13CollectiveMmaINS1_34MainloopSm90TmaGmmaWarpSpecializedILi9ENS5_IJNS4_1CILi2EEENSA_ILi1EEESC_EEENS1_35KernelTmaWarpSpecializedCooperativeEEENS5_IJNSA_ILi384EEENSA_ILi8EEENSA_ILi64EEEEEEaNS5_IJlSC_lEEEaSK_NS4_8TiledMMAINS4_8MMA_AtomIJNS4_4SM904GMMA25MMA_64x8x32_S32S8S8_SS_TNEEEENS4_6LayoutISD_NS5_IJSC_NSA_ILi0EEESS_EEEEENS5_IJNS4_10UnderscoreESV_SV_EEEEENS4_13SM90_TMA_LOADENS4_14ComposedLayoutINS4_7SwizzleILi2ELi4ELi3EEENS4_18smem_ptr_flag_bitsILi8EEENSR_INS5_IJSH_SI_EEENS5_IJSI_SC_EEEEEEEvNS4_8identityENS4_23SM90_TMA_LOAD_MULTICASTES17_vS18_EENS_8epilogue10collective6detail29Sm90TmaWarpSpecializedAdapterINS1C_15DefaultEpilogueIaSK_SK_NS1B_6thread17LinearCombinationIaLi1EiiLNS1G_9ScaleType4KindE0ELNS_15FloatRoundStyleE2EaEENS1_15EpilogueDefaultEEEEEvvEEEEvNT_6ParamsE,"aw",@nobits
	.sectionflags	@""
	.align	16
	.zero		1024


//--------------------- .nv.shared.reserved.0     --------------------------
	.section	.nv.shared.reserved.0,"aw",@nobits
	.weak		__nv_reservedSMEM_offset_0_alias
	.size		__nv_reservedSMEM_offset_0_alias, 0, 0
	.other		__nv_reservedSMEM_offset_0_alias,@"STO_CUDA_RESERVED_SHARED STV_DEFAULT"
__nv_reservedSMEM_offset_0_alias:
	.zero		0


//--------------------- .nv.global                --------------------------
	.section	.nv.global,"aw",@nobits
.nv.global:
	.type		_ZN40_INTERNAL_f40ab4fa_4_k_cu_28ac1cc1_104144cute1_E,@object
	.size		_ZN40_INTERNAL_f40ab4fa_4_k_cu_28ac1cc1_104144cute1_E,(_ZN40_INTERNAL_f40ab4fa_4_k_cu_28ac1cc1_104144cuda3std3__45__cpo6cbeginE - _ZN40_INTERNAL_f40ab4fa_4_k_cu_28ac1cc1_104144cute1_E)
_ZN40_INTERNAL_f40ab4fa_4_k_cu_28ac1cc1_104144cute1_E:
	.zero		1
	.type		_ZN40_INTERNAL_f40ab4fa_4_k_cu_28ac1cc1_104144cuda3std3__45__cpo6cbeginE,@object
	.size		_ZN40_INTERNAL_f40ab4fa_4_k_cu_28ac1cc1_104144cuda3std3__45__cpo6cbeginE,(_ZN40_INTERNAL_f40ab4fa_4_k_cu_28ac1cc1_104144cuda3std3__48in_placeE - _ZN40_INTERNAL_f40ab4fa_4_k_cu_28ac1cc1_104144cuda3std3__45__cpo6cbeginE)
_ZN40_INTERNAL_f40ab4fa_4_k_cu_28ac1cc1_104144cuda3std3__45__cpo6cbeginE:
	.zero		1
	.type		_ZN40_INTERNAL_f40ab4fa_4_k_cu_28ac1cc1_104144cuda3std3__48in_placeE,@object
	.size		_ZN40_INTERNAL_f40ab4fa_4_k_cu_28ac1cc1_104144cuda3std3__48in_placeE,(_ZN40_INTERNAL_f40ab4fa_4_k_cu_28ac1cc1_104144cuda3std6ranges3__45__cpo9iter_moveE - _ZN40_INTERNAL_f40ab4fa_4_k_cu_28ac1cc1_104144cuda3std3__48in_placeE)
_ZN40_INTERNAL_f40ab4fa_4_k_cu_28ac1cc1_104144cuda3std3__48in_placeE:
	.zero		1
	.type		_ZN40_INTERNAL_f40ab4fa_4_k_cu_28ac1cc1_104144cuda3std6ranges3__45__cpo9iter_moveE,@object
	.size		_ZN40_INTERNAL_f40ab4fa_4_k_cu_28ac1cc1_104144cuda3std6ranges3__45__cpo9iter_moveE,(_ZN40_INTERNAL_f40ab4fa_4_k_cu_28ac1cc1_104144cuda3std3__45__cpo5beginE - _ZN40_INTERNAL_f40ab4fa_4_k_cu_28ac1cc1_104144cuda3std6ranges3__45__cpo9iter_moveE)
_ZN40_INTERNAL_f40ab4fa_4_k_cu_28ac1cc1_104144cuda3std6ranges3__45__cpo9iter_moveE:
	.zero		1
	.type		_ZN40_INTERNAL_f40ab4fa_4_k_cu_28ac1cc1_104144cuda3std3__45__cpo5beginE,@object
	.size		_ZN40_INTERNAL_f40ab4fa_4_k_cu_28ac1cc1_104144cuda3std3__45__cpo5beginE,(_ZN40_INTERNAL_f40ab4fa_4_k_cu_28ac1cc1_104144cuda3std3__442_GLOBAL__N__f40ab4fa_4_k_cu_28ac1cc1_104146ignoreE - _ZN40_INTERNAL_f40ab4fa_4_k_cu_28ac1cc1_104144cuda3std3__45__cpo5beginE)
_ZN40_INTERNAL_f40ab4fa_4_k_cu_28ac1cc1_104144cuda3std3__45__cpo5beginE:
	.zero		1
	.type		_ZN40_INTERNAL_f40ab4fa_4_k_cu_28ac1cc1_104144cuda3std3__442_GLOBAL__N__f40ab4fa_4_k_cu_28ac1cc1_104146ignoreE,@object
	.size		_ZN40_INTERNAL_f40ab4fa_4_k_cu_28ac1cc1_104144cuda3std3__442_GLOBAL__N__f40ab4fa_4_k_cu_28ac1cc1_104146ignoreE,(_ZN40_INTERNAL_f40ab4fa_4_k_cu_28ac1cc1_104144cute7productE - _ZN40_INTERNAL_f40ab4fa_4_k_cu_28ac1cc1_104144cuda3std3__442_GLOBAL__N__f40ab4fa_4_k_cu_28ac1cc1_104146ignoreE)
_ZN40_INTERNAL_f40ab4fa_4_k_cu_28ac1cc1_104144cuda3std3__442_GLOBAL__N__f40ab4fa_4_k_cu_28ac1cc1_104146ignoreE:
	.zero		1
	.type		_ZN40_INTERNAL_f40ab4fa_4_k_cu_28ac1cc1_104144cute7productE,@object
	.size		_ZN40_INTERNAL_f40ab4fa_4_k_cu_28ac1cc1_104144cute7productE,(_ZN40_INTERNAL_f40ab4fa_4_k_cu_28ac1cc1_104144cuda3std3__45__cpo3endE - _ZN40_INTERNAL_f40ab4fa_4_k_cu_28ac1cc1_104144cute7productE)
_ZN40_INTERNAL_f40ab4fa_4_k_cu_28ac1cc1_104144cute7productE:
	.zero		1
	.type		_ZN40_INTERNAL_f40ab4fa_4_k_cu_28ac1cc1_104144cuda3std3__45__cpo3endE,@object
	.size		_ZN40_INTERNAL_f40ab4fa_4_k_cu_28ac1cc1_104144cuda3std3__45__cpo3endE,(_ZN40_INTERNAL_f40ab4fa_4_k_cu_28ac1cc1_104144cuda3std3__419piecewise_constructE - _ZN40_INTERNAL_f40ab4fa_4_k_cu_28ac1cc1_104144cuda3std3__45__cpo3endE)
_ZN40_INTERNAL_f40ab4fa_4_k_cu_28ac1cc1_104144cuda3std3__45__cpo3endE:
	.zero		1
	.type		_ZN40_INTERNAL_f40ab4fa_4_k_cu_28ac1cc1_104144cuda3std3__419piecewise_constructE,@object
	.size		_ZN40_INTERNAL_f40ab4fa_4_k_cu_28ac1cc1_104144cuda3std3__419piecewise_constructE,(_ZN40_INTERNAL_f40ab4fa_4_k_cu_28ac1cc1_104144cuda3std3__45__cpo4cendE - _ZN40_INTERNAL_f40ab4fa_4_k_cu_28ac1cc1_104144cuda3std3__419piecewise_constructE)
_ZN40_INTERNAL_f40ab4fa_4_k_cu_28ac1cc1_104144cuda3std3__419piecewise_constructE:
	.zero		1
	.type		_ZN40_INTERNAL_f40ab4fa_4_k_cu_28ac1cc1_104144cuda3std3__45__cpo4cendE,@object
	.size		_ZN40_INTERNAL_f40ab4fa_4_k_cu_28ac1cc1_104144cuda3std3__45__cpo4cendE,(_ZN40_INTERNAL_f40ab4fa_4_k_cu_28ac1cc1_104144cuda3std6ranges3__45__cpo4swapE - _ZN40_INTERNAL_f40ab4fa_4_k_cu_28ac1cc1_104144cuda3std3__45__cpo4cendE)
_ZN40_INTERNAL_f40ab4fa_4_k_cu_28ac1cc1_104144cuda3std3__45__cpo4cendE:
	.zero		1
	.type		_ZN40_INTERNAL_f40ab4fa_4_k_cu_28ac1cc1_104144cuda3std6ranges3__45__cpo4swapE,@object
	.size		_ZN40_INTERNAL_f40ab4fa_4_k_cu_28ac1cc1_104144cuda3std6ranges3__45__cpo4swapE,(.L_8 - _ZN40_INTERNAL_f40ab4fa_4_k_cu_28ac1cc1_104144cuda3std6ranges3__45__cpo4swapE)
_ZN40_INTERNAL_f40ab4fa_4_k_cu_28ac1cc1_104144cuda3std6ranges3__45__cpo4swapE:
	.zero		1
.L_8:


//--------------------- .nv.constant0._ZN7cutlass13device_kernelINS_4gemm6kernel13GemmUniversalIN4cute5tupleIJiiiiEEENS1_10collective13CollectiveMmaINS1_34MainloopSm90TmaGmmaWarpSpecializedILi9ENS5_IJNS4_1CILi2EEENSA_ILi1EEESC_EEENS1_35KernelTmaWarpSpecializedCooperativeEEENS5_IJNSA_ILi384EEENSA_ILi8EEENSA_ILi64EEEEEEaNS5_IJlSC_lEEEaSK_NS4_8TiledMMAINS4_8MMA_AtomIJNS4_4SM904GMMA25MMA_64x8x32_S32S8S8_SS_TNEEEENS4_6LayoutISD_NS5_IJSC_NSA_ILi0EEESS_EEEEENS5_IJNS4_10UnderscoreESV_SV_EEEEENS4_13SM90_TMA_LOADENS4_14ComposedLayoutINS4_7SwizzleILi2ELi4ELi3EEENS4_18smem_ptr_flag_bitsILi8EEENSR_INS5_IJSH_SI_EEENS5_IJSI_SC_EEEEEEEvNS4_8identityENS4_23SM90_TMA_LOAD_MULTICASTES17_vS18_EENS_8epilogue10collective6detail29Sm90TmaWarpSpecializedAdapterINS1C_15DefaultEpilogueIaSK_SK_NS1B_6thread17LinearCombinationIaLi1EiiLNS1G_9ScaleType4KindE0ELNS_15FloatRoundStyleE2EaEENS1_15EpilogueDefaultEEEEEvvEEEEvNT_6ParamsE --------------------------
	.section	.nv.constant0._ZN7cutlass13device_kernelINS_4gemm6kernel13GemmUniversalIN4cute5tupleIJiiiiEEENS1_10collective13CollectiveMmaINS1_34MainloopSm90TmaGmmaWarpSpecializedILi9ENS5_IJNS4_1CILi2EEENSA_ILi1EEESC_EEENS1_35KernelTmaWarpSpecializedCooperativeEEENS5_IJNSA_ILi384EEENSA_ILi8EEENSA_ILi64EEEEEEaNS5_IJlSC_lEEEaSK_NS4_8TiledMMAINS4_8MMA_AtomIJNS4_4SM904GMMA25MMA_64x8x32_S32S8S8_SS_TNEEEENS4_6LayoutISD_NS5_IJSC_NSA_ILi0EEESS_EEEEENS5_IJNS4_10UnderscoreESV_SV_EEEEENS4_13SM90_TMA_LOADENS4_14ComposedLayoutINS4_7SwizzleILi2ELi4ELi3EEENS4_18smem_ptr_flag_bitsILi8EEENSR_INS5_IJSH_SI_EEENS5_IJSI_SC_EEEEEEEvNS4_8identityENS4_23SM90_TMA_LOAD_MULTICASTES17_vS18_EENS_8epilogue10collective6detail29Sm90TmaWarpSpecializedAdapterINS1C_15DefaultEpilogueIaSK_SK_NS1B_6thread17LinearCombinationIaLi1EiiLNS1G_9ScaleType4KindE0ELNS_15FloatRoundStyleE2EaEENS1_15EpilogueDefaultEEEEEvvEEEEvNT_6ParamsE,"a",@progbits
	.sectionflags	@""
	.align	4
.nv.constant0._ZN7cutlass13device_kernelINS_4gemm6kernel13GemmUniversalIN4cute5tupleIJiiiiEEENS1_10collective13CollectiveMmaINS1_34MainloopSm90TmaGmmaWarpSpecializedILi9ENS5_IJNS4_1CILi2EEENSA_ILi1EEESC_EEENS1_35KernelTmaWarpSpecializedCooperativeEEENS5_IJNSA_ILi384EEENSA_ILi8EEENSA_ILi64EEEEEEaNS5_IJlSC_lEEEaSK_NS4_8TiledMMAINS4_8MMA_AtomIJNS4_4SM904GMMA25MMA_64x8x32_S32S8S8_SS_TNEEEENS4_6LayoutISD_NS5_IJSC_NSA_ILi0EEESS_EEEEENS5_IJNS4_10UnderscoreESV_SV_EEEEENS4_13SM90_TMA_LOADENS4_14ComposedLayoutINS4_7SwizzleILi2ELi4ELi3EEENS4_18smem_ptr_flag_bitsILi8EEENSR_INS5_IJSH_SI_EEENS5_IJSI_SC_EEEEEEEvNS4_8identityENS4_23SM90_TMA_LOAD_MULTICASTES17_vS18_EENS_8epilogue10collective6detail29Sm90TmaWarpSpecializedAdapterINS1C_15DefaultEpilogueIaSK_SK_NS1B_6thread17LinearCombinationIaLi1EiiLNS1G_9ScaleType4KindE0ELNS_15FloatRoundStyleE2EaEENS1_15EpilogueDefaultEEEEEvvEEEEvNT_6ParamsE:
	.zero		1664


//--------------------- SYMBOLS --------------------------

	.type		.nv.reservedSmem.offset0,@object
	.size		.nv.reservedSmem.offset0,0x4
	.type		__assertfail,@function
